def attn_fwd(
    Q,
    K,
    V,
    Out,
    Lse,
    sm_scale,
    stride_qz,
    stride_qh,
    stride_qm,
    stride_qk,
    stride_kz,
    stride_kh,
    stride_kn,
    stride_kk,
    stride_vz,
    stride_vh,
    stride_vn,
    stride_vk,
    stride_oz,
    stride_oh,
    stride_om,
    stride_ok,
    seqlen_q,
    seqlen_k,
    BLOCK_M: tl.constexpr,
    BLOCK_N: tl.constexpr,
    HEAD_DIM: tl.constexpr,
    CAUSAL: tl.constexpr,
):
    start_m = tl.program_id(0)
    off_hz = tl.program_id(1)
    q_off = off_hz * stride_qh
    k_off = off_hz * stride_kh
    v_off = off_hz * stride_vh
    offs_m = start_m * BLOCK_M + tl.arange(0, BLOCK_M)
    offs_d = tl.arange(0, HEAD_DIM)
    offs_n = tl.arange(0, BLOCK_N)
    q_ptrs = Q + q_off + offs_m[:, None] * stride_qm + offs_d[None, :] * stride_qk
    k_ptrs = K + k_off + offs_d[:, None] * stride_kk + offs_n[None, :] * stride_kn
    v_ptrs = V + v_off + offs_n[:, None] * stride_vn + offs_d[None, :] * stride_vk
    m_i = tl.full([BLOCK_M], float("-inf"), dtype=tl.float32)
    l_i = tl.zeros([BLOCK_M], dtype=tl.float32) + 1.0
    acc = tl.zeros([BLOCK_M, HEAD_DIM], dtype=tl.float32)
    q = tl.load(q_ptrs)
    acc, l_i, m_i = _attn_fwd_inner(
        acc,
        l_i,
        m_i,
        q,
        k_ptrs,
        v_ptrs,
        sm_scale,
        stride_kn,
        stride_vn,
        start_m,
        seqlen_k,
        BLOCK_M,
        BLOCK_N,
        HEAD_DIM,
        CAUSAL,
    )
    acc = acc / l_i[:, None]
    lse = m_i + tl.math.log2(l_i) / 1.4426950408889634
    o_ptrs = (
        Out
        + off_hz * stride_oh
        + offs_m[:, None] * stride_om
        + offs_d[None, :] * stride_ok
    )
    tl.store(o_ptrs, acc.to(Out.dtype.element_ty))
    tl.store(Lse + off_hz * seqlen_q + offs_m, lse)

# config = {"BLOCK_M": 128, "BLOCK_N": 128, "HEAD_DIM": 64, "arch": "sm_90", "causal": false, "dtype": "bf16", "num_stages": 2, "num_warps": 8}
# arch = sm_90


// ===== COMPILED SASS (sm_90a) =====

	.target	sm_90a

	.elftype	@"ET_EXEC"


//--------------------- .note.nv.tkinfo           --------------------------
	.section	.note.nv.tkinfo,"",@"SHT_NOTE"
	.sectionflags	@"SHF_NOTE_NV_TKINFO"
	.tkinfo
        /*0018*/ 	.word	0x00000002
        /*0030*/ 	.string	""
        /*0030*/ 	.string	"ptxas"
        /*0030*/ 	.string	"Cuda compilation tools, release 13.0, V13.0.88"
        /*0030*/ 	.string	"Build cuda_13.0.r13.0/compiler.36424714_0"
        /*0030*/ 	.string	"-v  -suppress-debug-info  -lineinfo  -arch sm_90a "



//--------------------- .note.nv.cuinfo           --------------------------
	.section	.note.nv.cuinfo,"",@"SHT_NOTE"
	.sectionflags	@"SHF_NOTE_NV_CUINFO"
        /*0018*/ 	.short	0x0002
        /*001a*/ 	.short	0x005a
        /*001c*/ 	.short	0x0082
	.zero		2


//--------------------- .nv.info                  --------------------------
	.section	.nv.info,"",@"SHT_CUDA_INFO"
	.align	4


	//----- nvinfo : EIATTR_REGCOUNT
	.align		4
        /*0000*/ 	.byte	0x04, 0x2f
        /*0002*/ 	.short	(.L_2 - .L_1)
	.align		4
.L_1:
        /*0004*/ 	.word	index@(attn_fwd)
        /*0008*/ 	.word	0x000000ff


	//----- nvinfo : EIATTR_FRAME_SIZE
	.align		4
.L_2:
        /*000c*/ 	.byte	0x04, 0x11
        /*000e*/ 	.short	(.L_4 - .L_3)
	.align		4
.L_3:
        /*0010*/ 	.word	index@(attn_fwd)
        /*0014*/ 	.word	0x000000b8


	//----- nvinfo : EIATTR_MIN_STACK_SIZE
	.align		4
.L_4:
        /*0018*/ 	.byte	0x04, 0x12
        /*001a*/ 	.short	(.L_6 - .L_5)
	.align		4
.L_5:
        /*001c*/ 	.word	index@(attn_fwd)
        /*0020*/ 	.word	0x000000b8
.L_6:


//--------------------- .nv.compat                --------------------------
	.section	.nv.compat,"",@"SHT_CUDA_COMPAT_INFO"
	.align	4
        /*0000*/ 	.byte	0x02, 0x09, 0x01, 0x00, 0x02, 0x02, 0x04, 0x00, 0x02, 0x05, 0x05, 0x00, 0x03, 0x07, 0x01, 0x01
        /*0010*/ 	.byte	0x02, 0x03, 0x00, 0x00, 0x02, 0x06, 0x01, 0x00, 0x04, 0x0b, 0x08, 0x00, 0x00, 0x00, 0x00, 0x00
        /*0020*/ 	.byte	0x00, 0x00, 0x00, 0x00


//--------------------- .nv.info.attn_fwd         --------------------------
	.section	.nv.info.attn_fwd,"",@"SHT_CUDA_INFO"
	.sectionflags	@""
	.align	4


	//----- nvinfo : EIATTR_CUDA_API_VERSION
	.align		4
        /*0000*/ 	.byte	0x04, 0x37
        /*0002*/ 	.short	(.L_8 - .L_7)
.L_7:
        /*0004*/ 	.word	0x00000082


	//----- nvinfo : EIATTR_KPARAM_INFO
	.align		4
.L_8:
        /*0008*/ 	.byte	0x04, 0x17
        /*000a*/ 	.short	(.L_10 - .L_9)
.L_9:
        /*000c*/ 	.word	0x00000000
        /*0010*/ 	.short	0x0019
        /*0012*/ 	.short	0x0080
        /*0014*/ 	.byte	0x00, 0xf4, 0x21, 0x00


	//----- nvinfo : EIATTR_KPARAM_INFO
	.align		4
.L_10:
        /*0018*/ 	.byte	0x04, 0x17
        /*001a*/ 	.short	(.L_12 - .L_11)
.L_11:
        /*001c*/ 	.word	0x00000000
        /*0020*/ 	.short	0x0018
        /*0022*/ 	.short	0x0078
        /*0024*/ 	.byte	0x00, 0xf4, 0x21, 0x00


	//----- nvinfo : EIATTR_KPARAM_INFO
	.align		4
.L_12:
        /*0028*/ 	.byte	0x04, 0x17
        /*002a*/ 	.short	(.L_14 - .L_13)
.L_13:
        /*002c*/ 	.word	0x00000000
        /*0030*/ 	.short	0x0017
        /*0032*/ 	.short	0x0070
        /*0034*/ 	.byte	0x00, 0xf0, 0x11, 0x00


	//----- nvinfo : EIATTR_KPARAM_INFO
	.align		4
.L_14:
        /*0038*/ 	.byte	0x04, 0x17
        /*003a*/ 	.short	(.L_16 - .L_15)
.L_15:
        /*003c*/ 	.word	0x00000000
        /*0040*/ 	.short	0x0016
        /*0042*/ 	.short	0x006c
        /*0044*/ 	.byte	0x00, 0xf0, 0x11, 0x00


	//----- nvinfo : EIATTR_KPARAM_INFO
	.align		4
.L_16:
        /*0048*/ 	.byte	0x04, 0x17
        /*004a*/ 	.short	(.L_18 - .L_17)
.L_17:
        /*004c*/ 	.word	0x00000000
        /*0050*/ 	.short	0x0015
        /*0052*/ 	.short	0x0068
        /*0054*/ 	.byte	0x00, 0xf0, 0x11, 0x00


	//----- nvinfo : EIATTR_KPARAM_INFO
	.align		4
.L_18:
        /*0058*/ 	.byte	0x04, 0x17
        /*005a*/ 	.short	(.L_20 - .L_19)
.L_19:
        /*005c*/ 	.word	0x00000000
        /*0060*/ 	.short	0x0014
        /*0062*/ 	.short	0x0064
        /*0064*/ 	.byte	0x00, 0xf0, 0x11, 0x00


	//----- nvinfo : EIATTR_KPARAM_INFO
	.align		4
.L_20:
        /*0068*/ 	.byte	0x04, 0x17
        /*006a*/ 	.short	(.L_22 - .L_21)
.L_21:
        /*006c*/ 	.word	0x00000000
        /*0070*/ 	.short	0x0013
        /*0072*/ 	.short	0x0060
        /*0074*/ 	.byte	0x00, 0xf0, 0x11, 0x00


	//----- nvinfo : EIATTR_KPARAM_INFO
	.align		4
.L_22:
        /*0078*/ 	.byte	0x04, 0x17
        /*007a*/ 	.short	(.L_24 - .L_23)
.L_23:
        /*007c*/ 	.word	0x00000000
        /*0080*/ 	.short	0x0012
        /*0082*/ 	.short	0x005c
        /*0084*/ 	.byte	0x00, 0xf0, 0x11, 0x00


	//----- nvinfo : EIATTR_KPARAM_INFO
	.align		4
.L_24:
        /*0088*/ 	.byte	0x04, 0x17
        /*008a*/ 	.short	(.L_26 - .L_25)
.L_25:
        /*008c*/ 	.word	0x00000000
        /*0090*/ 	.short	0x0011
        /*0092*/ 	.short	0x0058
        /*0094*/ 	.byte	0x00, 0xf0, 0x11, 0x00


	//----- nvinfo : EIATTR_KPARAM_INFO
	.align		4
.L_26:
        /*0098*/ 	.byte	0x04, 0x17
        /*009a*/ 	.short	(.L_28 - .L_27)
.L_27:
        /*009c*/ 	.word	0x00000000
        /*00a0*/ 	.short	0x0010
        /*00a2*/ 	.short	0x0054
        /*00a4*/ 	.byte	0x00, 0xf0, 0x11, 0x00


	//----- nvinfo : EIATTR_KPARAM_INFO
	.align		4
.L_28:
        /*00a8*/ 	.byte	0x04, 0x17
        /*00aa*/ 	.short	(.L_30 - .L_29)
.L_29:
        /*00ac*/ 	.word	0x00000000
        /*00b0*/ 	.short	0x000f
        /*00b2*/ 	.short	0x0050
        /*00b4*/ 	.byte	0x00, 0xf0, 0x11, 0x00


	//----- nvinfo : EIATTR_KPARAM_INFO
	.align		4
.L_30:
        /*00b8*/ 	.byte	0x04, 0x17
        /*00ba*/ 	.short	(.L_32 - .L_31)
.L_31:
        /*00bc*/ 	.word	0x00000000
        /*00c0*/ 	.short	0x000e
        /*00c2*/ 	.short	0x004c
        /*00c4*/ 	.byte	0x00, 0xf0, 0x11, 0x00


	//----- nvinfo : EIATTR_KPARAM_INFO
	.align		4
.L_32:
        /*00c8*/ 	.byte	0x04, 0x17
        /*00ca*/ 	.short	(.L_34 - .L_33)
.L_33:
        /*00cc*/ 	.word	0x00000000
        /*00d0*/ 	.short	0x000d
        /*00d2*/ 	.short	0x0048
        /*00d4*/ 	.byte	0x00, 0xf0, 0x11, 0x00


	//----- nvinfo : EIATTR_KPARAM_INFO
	.align		4
.L_34:
        /*00d8*/ 	.byte	0x04, 0x17
        /*00da*/ 	.short	(.L_36 - .L_35)
.L_35:
        /*00dc*/ 	.word	0x00000000
        /*00e0*/ 	.short	0x000c
        /*00e2*/ 	.short	0x0044
        /*00e4*/ 	.byte	0x00, 0xf0, 0x11, 0x00


	//----- nvinfo : EIATTR_KPARAM_INFO
	.align		4
.L_36:
        /*00e8*/ 	.byte	0x04, 0x17
        /*00ea*/ 	.short	(.L_38 - .L_37)
.L_37:
        /*00ec*/ 	.word	0x00000000
        /*00f0*/ 	.short	0x000b
        /*00f2*/ 	.short	0x0040
        /*00f4*/ 	.byte	0x00, 0xf0, 0x11, 0x00


	//----- nvinfo : EIATTR_KPARAM_INFO
	.align		4
.L_38:
        /*00f8*/ 	.byte	0x04, 0x17
        /*00fa*/ 	.short	(.L_40 - .L_39)
.L_39:
        /*00fc*/ 	.word	0x00000000
        /*0100*/ 	.short	0x000a
        /*0102*/ 	.short	0x003c
        /*0104*/ 	.byte	0x00, 0xf0, 0x11, 0x00


	//----- nvinfo : EIATTR_KPARAM_INFO
	.align		4
.L_40:
        /*0108*/ 	.byte	0x04, 0x17
        /*010a*/ 	.short	(.L_42 - .L_41)
.L_41:
        /*010c*/ 	.word	0x00000000
        /*0110*/ 	.short	0x0009
        /*0112*/ 	.short	0x0038
        /*0114*/ 	.byte	0x00, 0xf0, 0x11, 0x00


	//----- nvinfo : EIATTR_KPARAM_INFO
	.align		4
.L_42:
        /*0118*/ 	.byte	0x04, 0x17
        /*011a*/ 	.short	(.L_44 - .L_43)
.L_43:
        /*011c*/ 	.word	0x00000000
        /*0120*/ 	.short	0x0008
        /*0122*/ 	.short	0x0034
        /*0124*/ 	.byte	0x00, 0xf0, 0x11, 0x00


	//----- nvinfo : EIATTR_KPARAM_INFO
	.align		4
.L_44:
        /*0128*/ 	.byte	0x04, 0x17
        /*012a*/ 	.short	(.L_46 - .L_45)
.L_45:
        /*012c*/ 	.word	0x00000000
        /*0130*/ 	.short	0x0007
        /*0132*/ 	.short	0x0030
        /*0134*/ 	.byte	0x00, 0xf0, 0x11, 0x00


	//----- nvinfo : EIATTR_KPARAM_INFO
	.align		4
.L_46:
        /*0138*/ 	.byte	0x04, 0x17
        /*013a*/ 	.short	(.L_48 - .L_47)
.L_47:
        /*013c*/ 	.word	0x00000000
        /*0140*/ 	.short	0x0006
        /*0142*/ 	.short	0x002c
        /*0144*/ 	.byte	0x00, 0xf0, 0x11, 0x00


	//----- nvinfo : EIATTR_KPARAM_INFO
	.align		4
.L_48:
        /*0148*/ 	.byte	0x04, 0x17
        /*014a*/ 	.short	(.L_50 - .L_49)
.L_49:
        /*014c*/ 	.word	0x00000000
        /*0150*/ 	.short	0x0005
        /*0152*/ 	.short	0x0028
        /*0154*/ 	.byte	0x00, 0xf0, 0x11, 0x00


	//----- nvinfo : EIATTR_KPARAM_INFO
	.align		4
.L_50:
        /*0158*/ 	.byte	0x04, 0x17
        /*015a*/ 	.short	(.L_52 - .L_51)
.L_51:
        /*015c*/ 	.word	0x00000000
        /*0160*/ 	.short	0x0004
        /*0162*/ 	.short	0x0020
        /*0164*/ 	.byte	0x00, 0xf4, 0x21, 0x00


	//----- nvinfo : EIATTR_KPARAM_INFO
	.align		4
.L_52:
        /*0168*/ 	.byte	0x04, 0x17
        /*016a*/ 	.short	(.L_54 - .L_53)
.L_53:
        /*016c*/ 	.word	0x00000000
        /*0170*/ 	.short	0x0003
        /*0172*/ 	.short	0x0018
        /*0174*/ 	.byte	0x00, 0xf4, 0x21, 0x00


	//----- nvinfo : EIATTR_KPARAM_INFO
	.align		4
.L_54:
        /*0178*/ 	.byte	0x04, 0x17
        /*017a*/ 	.short	(.L_56 - .L_55)
.L_55:
        /*017c*/ 	.word	0x00000000
        /*0180*/ 	.short	0x0002
        /*0182*/ 	.short	0x0010
        /*0184*/ 	.byte	0x00, 0xf4, 0x21, 0x00


	//----- nvinfo : EIATTR_KPARAM_INFO
	.align		4
.L_56:
        /*0188*/ 	.byte	0x04, 0x17
        /*018a*/ 	.short	(.L_58 - .L_57)
.L_57:
        /*018c*/ 	.word	0x00000000
        /*0190*/ 	.short	0x0001
        /*0192*/ 	.short	0x0008
        /*0194*/ 	.byte	0x00, 0xf4, 0x21, 0x00


	//----- nvinfo : EIATTR_KPARAM_INFO
	.align		4
.L_58:
        /*0198*/ 	.byte	0x04, 0x17
        /*019a*/ 	.short	(.L_60 - .L_59)
.L_59:
        /*019c*/ 	.word	0x00000000
        /*01a0*/ 	.short	0x0000
        /*01a2*/ 	.short	0x0000
        /*01a4*/ 	.byte	0x00, 0xf4, 0x21, 0x00


	//----- nvinfo : EIATTR_SPARSE_MMA_MASK
	.align		4
.L_60:
        /*01a8*/ 	.byte	0x03, 0x50
        /*01aa*/ 	.short	0x0000


	//----- nvinfo : EIATTR_MAXREG_COUNT
	.align		4
        /*01ac*/ 	.byte	0x03, 0x1b
        /*01ae*/ 	.short	0x00ff


	//----- nvinfo : EIATTR_NUM_BARRIERS
	.align		4
        /*01b0*/ 	.byte	0x02, 0x4c
        /*01b2*/ 	.byte	0x01
	.zero		1


	//----- nvinfo : EIATTR_ANNOTATIONS
	.align		4
        /*01b4*/ 	.byte	0x04, 0x55
        /*01b6*/ 	.short	(.L_62 - .L_61)


	//   ....[0]....
.L_61:
        /*01b8*/ 	.word	0x00000001
        /*01bc*/ 	.byte	0x20, 0x0f, 0x00, 0x00, 0x01, 0x00, 0x00, 0x00, 0x30, 0x11, 0x00, 0x00, 0x01, 0x00, 0x00, 0x00
        /* <DEDUP_REMOVED lines=36> */
        /*040c*/ 	.byte	0xa0, 0x4b, 0x00, 0x00, 0x01, 0x00, 0x00, 0x00, 0xb0, 0x4b, 0x00, 0x00


	//----- nvinfo : EIATTR_MERCURY_ISA_VERSION
	.align		4
.L_62:
        /*0418*/ 	.byte	0x03, 0x5f
        /*041a*/ 	.short	0x0101


	//----- nvinfo : EIATTR_COOP_GROUP_MASK_REGIDS
	.align		4
        /*041c*/ 	.byte	0x04, 0x29
        /*041e*/ 	.short	(.L_64 - .L_63)


	//   ....[0]....
.L_63:
        /*0420*/ 	.word	0xffffffff


	//   ....[1]....
        /*0424*/ 	.word	0xffffffff


	//   ....[2]....
        /*0428*/ 	.word	0xffffffff


	//   ....[3]....
        /*042c*/ 	.word	0xffffffff


	//   ....[4]....
        /*0430*/ 	.word	0xffffffff


	//   ....[5]....
        /*0434*/ 	.word	0xffffffff


	//   ....[6]....
        /*0438*/ 	.word	0xffffffff


	//   ....[7]....
        /*043c*/ 	.word	0xffffffff


	//----- nvinfo : EIATTR_COOP_GROUP_INSTR_OFFSETS
	.align		4
.L_64:
        /*0440*/ 	.byte	0x04, 0x28
        /*0442*/ 	.short	(.L_66 - .L_65)


	//   ....[0]....
.L_65:
        /*0444*/ 	.word	0x00002fe0


	//   ....[1]....
        /*0448*/ 	.word	0x000030c0


	//   ....[2]....
        /*044c*/ 	.word	0x00003470


	//   ....[3]....
        /*0450*/ 	.word	0x00003490


	//   ....[4]....
        /*0454*/ 	.word	0x00004e20


	//   ....[5]....
        /*0458*/ 	.word	0x00004e40


	//   ....[6]....
        /*045c*/ 	.word	0x00004e60


	//   ....[7]....
        /*0460*/ 	.word	0x00004e80


	//----- nvinfo : EIATTR_EXIT_INSTR_OFFSETS
	.align		4
.L_66:
        /*0464*/ 	.byte	0x04, 0x1c
        /*0466*/ 	.short	(.L_68 - .L_67)


	//   ....[0]....
.L_67:
        /*0468*/ 	.word	0x000069a0


	//   ....[1]....
        /*046c*/ 	.word	0x000069d0


	//----- nvinfo : EIATTR_REQNTID
	.align		4
.L_68:
        /*0470*/ 	.byte	0x04, 0x10
        /*0472*/ 	.short	(.L_70 - .L_69)
.L_69:
        /*0474*/ 	.word	0x00000100
        /*0478*/ 	.word	0x00000001
        /*047c*/ 	.word	0x00000001


	//----- nvinfo : EIATTR_CBANK_PARAM_SIZE
	.align		4
.L_70:
        /*0480*/ 	.byte	0x03, 0x19
        /*0482*/ 	.short	0x0088


	//----- nvinfo : EIATTR_PARAM_CBANK
	.align		4
        /*0484*/ 	.byte	0x04, 0x0a
        /*0486*/ 	.short	(.L_72 - .L_71)
	.align		4
.L_71:
        /*0488*/ 	.word	index@(.nv.constant0.attn_fwd)
        /*048c*/ 	.short	0x0210
        /*048e*/ 	.short	0x0088


	//----- nvinfo : EIATTR_SW_WAR
	.align		4
.L_72:
        /*0490*/ 	.byte	0x04, 0x36
        /*0492*/ 	.short	(.L_74 - .L_73)
.L_73:
        /*0494*/ 	.word	0x00000008
.L_74:


//--------------------- .nv.callgraph             --------------------------
	.section	.nv.callgraph,"",@"SHT_CUDA_CALLGRAPH"
	.align	4
	.sectionentsize	8
	.align		4
        /*0000*/ 	.word	0x00000000
	.align		4
        /*0004*/ 	.word	0xffffffff
	.align		4
        /*0008*/ 	.word	0x00000000
	.align		4
        /*000c*/ 	.word	0xfffffffe
	.align		4
        /*0010*/ 	.word	0x00000000
	.align		4
        /*0014*/ 	.word	0xfffffffd
	.align		4
        /*0018*/ 	.word	0x00000000
	.align		4
        /*001c*/ 	.word	0xfffffffc


//--------------------- .nv.constant4             --------------------------
	.section	.nv.constant4,"a",@progbits
	.align	8
	.align		8
.nv.constant4:
        /*0000*/ 	.dword	_$_str


//--------------------- .text.attn_fwd            --------------------------
	.section	.text.attn_fwd,"ax",@progbits
	.align	128
        .global         attn_fwd
        .type           attn_fwd,@function
        .size           attn_fwd,(.L_x_3 - attn_fwd)
        .other          attn_fwd,@"STO_CUDA_ENTRY STV_DEFAULT"
attn_fwd:
.text.attn_fwd:
[----:B------:R-:W0:Y:S01]  /*0000*/  LDC R1, c[0x0][0x28] ;  /* 0x00000a00ff017b82 */ /* 0x000e220000000800 */
[----:B------:R-:W1:Y:S07]  /*0010*/  S2R R120, SR_TID.X ;  /* 0x0000000000787919 */ /* 0x000e6e0000002100 */
[----:B------:R-:W2:Y:S01]  /*0020*/  LDC R46, c[0x0][0x248] ;  /* 0x00009200ff2e7b82 */ /* 0x000ea20000000800 */
[----:B------:R-:W-:Y:S01]  /*0030*/  ULDC.64 UR4, c[0x0][0x240] ;  /* 0x0000900000047ab9 */ /* 0x000fe20000000a00 */
[----:B------:R-:W-:Y:S01]  /*0040*/  ULDC.64 UR24, c[0x0][0x208] ;  /* 0x0000820000187ab9 */ /* 0x000fe20000000a00 */
[----:B------:R-:W3:Y:S01]  /*0050*/  S2R R3, SR_CTAID.X ;  /* 0x0000000000037919 */ /* 0x000ee20000002500 */
[----:B0-----:R-:W-:-:S04]  /*0060*/  VIADD R1, R1, 0xffffff48 ;  /* 0xffffff4801017836 */ /* 0x001fc80000000000 */
[----:B------:R-:W0:Y:S08]  /*0070*/  S2UR UR6, SR_CTAID.Y ;  /* 0x00000000000679c3 */ /* 0x000e300000002600 */
[----:B------:R-:W4:Y:S08]  /*0080*/  LDC.64 R48, c[0x0][0x210] ;  /* 0x00008400ff307b82 */ /* 0x000f300000000a00 */
[----:B------:R-:W5:Y:S01]  /*0090*/  LDC R121, c[0x0][0x280] ;  /* 0x0000a000ff797b82 */ /* 0x000f620000000800 */
[----:B-1----:R-:W-:Y:S01]  /*00a0*/  SHF.R.U32.HI R16, RZ, 0x7, R120 ;  /* 0x00000007ff107819 */ /* 0x002fe20000011678 */
[----:B0-----:R-:W-:Y:S01]  /*00b0*/  UIMAD UR4, UR6, UR4, URZ ;  /* 0x00000004060472a4 */ /* 0x001fe2000f8e023f */
[----:B------:R-:W-:-:S02]  /*00c0*/  LOP3.LUT R0, R120, 0x7f, RZ, 0xc0, !PT ;  /* 0x0000007f78007812 */ /* 0x000fc400078ec0ff */
[----:B------:R-:W-:Y:S01]  /*00d0*/  SGXT.U32 R16, R16, 0x1 ;  /* 0x000000011010781a */ /* 0x000fe20000000000 */
[----:B------:R-:W-:Y:S02]  /*00e0*/  USHF.L.U32 UR7, UR4, 0x1, URZ ;  /* 0x0000000104077899 */ /* 0x000fe4000800063f */
[----:B---3--:R-:W-:Y:S02]  /*00f0*/  IMAD R2, R3, 0x80, R0 ;  /* 0x0000008003027824 */ /* 0x008fe400078e0200 */
[----:B--2---:R-:W-:Y:S02]  /*0100*/  IMAD R5, R16, R46, RZ ;  /* 0x0000002e10057224 */ /* 0x004fe400078e02ff */
[----:B------:R-:W-:Y:S01]  /*0110*/  IMAD R2, R2, UR5, RZ ;  /* 0x0000000502027c24 */ /* 0x000fe2000f8e02ff */
[----:B------:R-:W-:Y:S01]  /*0120*/  UIMAD.WIDE UR4, UR4, 0x2, URZ ;  /* 0x00000002040478a5 */ /* 0x000fe2000f8e023f */
[----:B------:R-:W-:-:S03]  /*0130*/  IMAD R7, R46, 0x2, R5 ;  /* 0x000000022e077824 */ /* 0x000fc600078e0205 */
[----:B------:R-:W-:Y:S01]  /*0140*/  SHF.L.U32 R3, R2, 0x1, RZ ;  /* 0x0000000102037819 */ /* 0x000fe200000006ff */
[----:B------:R-:W-:Y:S02]  /*0150*/  IMAD R8, R46, 0x2, R7 ;  /* 0x000000022e087824 */ /* 0x000fe400078e0207 */
[----:B------:R-:W-:Y:S01]  /*0160*/  IMAD.HI R2, R2, 0x2, RZ ;  /* 0x0000000202027827 */ /* 0x000fe200078e02ff */
[----:B----4-:R-:W-:Y:S02]  /*0170*/  IADD3 R48, P0, P1, R3, UR7, R48 ;  /* 0x0000000703307c10 */ /* 0x010fe4000f91e030 */
[----:B------:R-:W-:Y:S02]  /*0180*/  LEA R9, R46, R8, 0x1 ;  /* 0x000000082e097211 */ /* 0x000fe400078e08ff */
[----:B------:R-:W-:Y:S02]  /*0190*/  IADD3.X R50, R2, UR5, R49, P0, P1 ;  /* 0x0000000502327c10 */ /* 0x000fe400087e2431 */
[-C--:B------:R-:W-:Y:S01]  /*01a0*/  LEA R2, P0, R5, R48.reuse, 0x1 ;  /* 0x0000003005027211 */ /* 0x080fe200078008ff */
[----:B------:R-:W-:Y:S01]  /*01b0*/  IMAD R11, R46, 0x2, R9 ;  /* 0x000000022e0b7824 */ /* 0x000fe200078e0209 */
[----:B------:R-:W-:-:S02]  /*01c0*/  LEA R4, P1, R7, R48, 0x1 ;  /* 0x0000003007047211 */ /* 0x000fc400078208ff */
[-C--:B------:R-:W-:Y:S01]  /*01d0*/  LEA.HI.X.SX32 R3, R5, R50.reuse, 0x1, P0 ;  /* 0x0000003205037211 */ /* 0x080fe200000f0eff */
[----:B------:R-:W-:Y:S01]  /*01e0*/  IMAD R13, R46, 0x2, R11 ;  /* 0x000000022e0d7824 */ /* 0x000fe200078e020b */
[----:B------:R-:W-:Y:S02]  /*01f0*/  LEA.HI.X.SX32 R5, R7, R50, 0x1, P1 ;  /* 0x0000003207057211 */ /* 0x000fe400008f0eff */
[CC--:B------:R-:W-:Y:S01]  /*0200*/  LEA R6, P0, R8.reuse, R48.reuse, 0x1 ;  /* 0x0000003008067211 */ /* 0x0c0fe200078008ff */
[----:B------:R0:W2:Y:S01]  /*0210*/  LDG.E.U16 R21, desc[UR24][R2.64] ;  /* 0x0000001802157981 */ /* 0x0000a2000c1e1500 */
[----:B------:R-:W-:Y:S02]  /*0220*/  LEA R10, P1, R11, R48, 0x1 ;  /* 0x000000300b0a7211 */ /* 0x000fe400078208ff */
[----:B------:R-:W-:Y:S01]  /*0230*/  LEA.HI.X.SX32 R7, R8, R50, 0x1, P0 ;  /* 0x0000003208077211 */ /* 0x000fe200000f0eff */
[----:B------:R1:W3:Y:S01]  /*0240*/  LDG.E.U16 R22, desc[UR24][R4.64] ;  /* 0x0000001804167981 */ /* 0x0002e2000c1e1500 */
[----:B------:R-:W-:-:S02]  /*0250*/  LEA R8, P0, R9, R48, 0x1 ;  /* 0x0000003009087211 */ /* 0x000fc400078008ff */
[----:B0-----:R-:W-:Y:S01]  /*0260*/  LEA R3, R46, R13, 0x1 ;  /* 0x0000000d2e037211 */ /* 0x001fe200078e08ff */
[----:B------:R-:W4:Y:S01]  /*0270*/  LDG.E.U16 R23, desc[UR24][R6.64] ;  /* 0x0000001806177981 */ /* 0x000f22000c1e1500 */
[----:B------:R-:W-:-:S03]  /*0280*/  LEA.HI.X.SX32 R9, R9, R50, 0x1, P0 ;  /* 0x0000003209097211 */ /* 0x000fc600000f0eff */
[C---:B-1----:R-:W-:Y:S01]  /*0290*/  IMAD R5, R46.reuse, 0x2, R3 ;  /* 0x000000022e057824 */ /* 0x042fe200078e0203 */
[----:B------:R-:W-:Y:S01]  /*02a0*/  LEA.HI.X.SX32 R11, R11, R50, 0x1, P1 ;  /* 0x000000320b0b7211 */ /* 0x000fe200008f0eff */
[----:B------:R-:W4:Y:S02]  /*02b0*/  LDG.E.U16 R24, desc[UR24][R8.64] ;  /* 0x0000001808187981 */ /* 0x000f24000c1e1500 */
[C---:B------:R-:W-:Y:S01]  /*02c0*/  IMAD R14, R46.reuse, 0x2, R5 ;  /* 0x000000022e0e7824 */ /* 0x040fe200078e0205 */
[C---:B------:R-:W-:Y:S01]  /*02d0*/  LEA R12, P0, R13.reuse, R48, 0x1 ;  /* 0x000000300d0c7211 */ /* 0x040fe200078008ff */
[----:B------:R0:W3:Y:S03]  /*02e0*/  LDG.E.U16 R25, desc[UR24][R10.64] ;  /* 0x000000180a197981 */ /* 0x0000e6000c1e1500 */
[----:B------:R-:W-:Y:S02]  /*02f0*/  LEA R15, R46, R14, 0x1 ;  /* 0x0000000e2e0f7211 */ /* 0x000fe400078e08ff */
[----:B------:R-:W-:-:S02]  /*0300*/  LEA.HI.X.SX32 R13, R13, R50, 0x1, P0 ;  /* 0x000000320d0d7211 */ /* 0x000fc400000f0eff */
[----:B------:R-:W-:Y:S01]  /*0310*/  LEA R2, P0, R3, R48, 0x1 ;  /* 0x0000003003027211 */ /* 0x000fe200078008ff */
[----:B0-----:R-:W-:-:S03]  /*0320*/  IMAD R11, R46, 0x2, R15 ;  /* 0x000000022e0b7824 */ /* 0x001fc600078e020f */
[----:B------:R-:W-:Y:S01]  /*0330*/  LEA.HI.X.SX32 R3, R3, R50, 0x1, P0 ;  /* 0x0000003203037211 */ /* 0x000fe200000f0eff */
[----:B------:R0:W4:Y:S01]  /*0340*/  LDG.E.U16 R26, desc[UR24][R12.64] ;  /* 0x000000180c1a7981 */ /* 0x000122000c1e1500 */
[CC--:B------:R-:W-:Y:S02]  /*0350*/  LEA R4, P0, R5.reuse, R48.reuse, 0x1 ;  /* 0x0000003005047211 */ /* 0x0c0fe400078008ff */
[----:B------:R-:W-:Y:S01]  /*0360*/  LEA R6, P1, R14, R48, 0x1 ;  /* 0x000000300e067211 */ /* 0x000fe200078208ff */
[----:B------:R-:W4:Y:S01]  /*0370*/  LDG.E.U16 R27, desc[UR24][R2.64] ;  /* 0x00000018021b7981 */ /* 0x000f22000c1e1500 */
[-C--:B------:R-:W-:Y:S01]  /*0380*/  LEA.HI.X.SX32 R5, R5, R50.reuse, 0x1, P0 ;  /* 0x0000003205057211 */ /* 0x080fe200000f0eff */
[----:B0-----:R-:W-:Y:S01]  /*0390*/  IMAD R13, R46, 0x2, R11 ;  /* 0x000000022e0d7824 */ /* 0x001fe200078e020b */
[----:B------:R-:W-:-:S03]  /*03a0*/  LEA.HI.X.SX32 R7, R14, R50, 0x1, P1 ;  /* 0x000000320e077211 */ /* 0x000fc600008f0eff */
[----:B------:R-:W4:Y:S01]  /*03b0*/  LDG.E.U16 R28, desc[UR24][R4.64] ;  /* 0x00000018041c7981 */ /* 0x000f22000c1e1500 */
[C---:B------:R-:W-:Y:S02]  /*03c0*/  LEA R8, P0, R15.reuse, R48, 0x1 ;  /* 0x000000300f087211 */ /* 0x040fe400078008ff */
[----:B------:R-:W-:Y:S01]  /*03d0*/  LEA R14, R46, R13, 0x1 ;  /* 0x0000000d2e0e7211 */ /* 0x000fe200078e08ff */
[----:B------:R0:W4:Y:S01]  /*03e0*/  LDG.E.U16 R29, desc[UR24][R6.64] ;  /* 0x00000018061d7981 */ /* 0x000122000c1e1500 */
[----:B------:R-:W-:-:S03]  /*03f0*/  LEA.HI.X.SX32 R9, R15, R50, 0x1, P0 ;  /* 0x000000320f097211 */ /* 0x000fc600000f0eff */
[C---:B------:R-:W-:Y:S01]  /*0400*/  IMAD R15, R46.reuse, 0x2, R14 ;  /* 0x000000022e0f7824 */ /* 0x040fe200078e020e */
[C---:B------:R-:W-:Y:S01]  /*0410*/  LEA R10, P0, R11.reuse, R48, 0x1 ;  /* 0x000000300b0a7211 */ /* 0x040fe200078008ff */
[----:B------:R1:W4:Y:S02]  /*0420*/  LDG.E.U16 R30, desc[UR24][R8.64] ;  /* 0x00000018081e7981 */ /* 0x000324000c1e1500 */
[----:B0-----:R-:W-:Y:S01]  /*0430*/  IMAD R7, R46, 0x2, R15 ;  /* 0x000000022e077824 */ /* 0x001fe200078e020f */
[----:B------:R-:W-:Y:S02]  /*0440*/  LEA.HI.X.SX32 R11, R11, R50, 0x1, P0 ;  /* 0x000000320b0b7211 */ /* 0x000fe400000f0eff */
[-C--:B------:R-:W-:Y:S02]  /*0450*/  LEA R2, P0, R13, R48.reuse, 0x1 ;  /* 0x000000300d027211 */ /* 0x080fe400078008ff */
[----:B------:R-:W-:Y:S01]  /*0460*/  LEA R12, P1, R14, R48, 0x1 ;  /* 0x000000300e0c7211 */ /* 0x000fe200078208ff */
[----:B------:R0:W4:Y:S01]  /*0470*/  LDG.E.U16 R31, desc[UR24][R10.64] ;  /* 0x000000180a1f7981 */ /* 0x000122000c1e1500 */
[----:B-1----:R-:W-:-:S02]  /*0480*/  LEA R9, R46, R7, 0x1 ;  /* 0x000000072e097211 */ /* 0x002fc400078e08ff */
[-C--:B------:R-:W-:Y:S02]  /*0490*/  LEA.HI.X.SX32 R3, R13, R50.reuse, 0x1, P0 ;  /* 0x000000320d037211 */ /* 0x080fe400000f0eff */
[----:B------:R-:W-:Y:S01]  /*04a0*/  LEA.HI.X.SX32 R13, R14, R50, 0x1, P1 ;  /* 0x000000320e0d7211 */ /* 0x000fe200008f0eff */
[C---:B------:R-:W-:Y:S01]  /*04b0*/  IMAD R14, R46.reuse, 0x2, R9 ;  /* 0x000000022e0e7824 */ /* 0x040fe200078e0209 */
[C---:B------:R-:W-:Y:S01]  /*04c0*/  LEA R4, P0, R15.reuse, R48, 0x1 ;  /* 0x000000300f047211 */ /* 0x040fe200078008ff */
[----:B------:R-:W4:Y:S03]  /*04d0*/  LDG.E.U16 R32, desc[UR24][R2.64] ;  /* 0x0000001802207981 */ /* 0x000f26000c1e1500 */
[----:B------:R-:W-:Y:S01]  /*04e0*/  LEA.HI.X.SX32 R5, R15, R50, 0x1, P0 ;  /* 0x000000320f057211 */ /* 0x000fe200000f0eff */
[C---:B------:R-:W-:Y:S01]  /*04f0*/  IMAD R15, R46.reuse, 0x2, R14 ;  /* 0x000000022e0f7824 */ /* 0x040fe200078e020e */
[C---:B------:R-:W-:Y:S01]  /*0500*/  LEA R6, P0, R7.reuse, R48, 0x1 ;  /* 0x0000003007067211 */ /* 0x040fe200078008ff */
[----:B------:R1:W4:Y:S03]  /*0510*/  LDG.E.U16 R33, desc[UR24][R12.64] ;  /* 0x000000180c217981 */ /* 0x000326000c1e1500 */
[----:B------:R-:W-:Y:S01]  /*0520*/  LEA R17, R46, R15, 0x1 ;  /* 0x0000000f2e117211 */ /* 0x000fe200078e08ff */
[----:B------:R5:W4:Y:S01]  /*0530*/  LDG.E.U16 R34, desc[UR24][R4.64] ;  /* 0x0000001804227981 */ /* 0x000b22000c1e1500 */
[----:B------:R-:W-:-:S03]  /*0540*/  LEA.HI.X.SX32 R7, R7, R50, 0x1, P0 ;  /* 0x0000003207077211 */ /* 0x000fc600000f0eff */
[----:B------:R-:W-:Y:S01]  /*0550*/  IMAD R18, R46, 0x2, R17 ;  /* 0x000000022e127824 */ /* 0x000fe200078e0211 */
[CC--:B------:R-:W-:Y:S01]  /*0560*/  LEA R8, P0, R9.reuse, R48.reuse, 0x1 ;  /* 0x0000003009087211 */ /* 0x0c0fe200078008ff */
[----:B------:R5:W4:Y:S01]  /*0570*/  LDG.E.U16 R35, desc[UR24][R6.64] ;  /* 0x0000001806237981 */ /* 0x000b22000c1e1500 */
[----:B0-----:R-:W-:Y:S01]  /*0580*/  LEA R10, P1, R14, R48, 0x1 ;  /* 0x000000300e0a7211 */ /* 0x001fe200078208ff */
[----:B-1----:R-:W-:Y:S01]  /*0590*/  IMAD R13, R46, 0x2, R18 ;  /* 0x000000022e0d7824 */ /* 0x002fe200078e0212 */
[-C--:B------:R-:W-:Y:S02]  /*05a0*/  LEA.HI.X.SX32 R9, R9, R50.reuse, 0x1, P0 ;  /* 0x0000003209097211 */ /* 0x080fe400000f0eff */
[----:B------:R-:W-:Y:S02]  /*05b0*/  LEA.HI.X.SX32 R11, R14, R50, 0x1, P1 ;  /* 0x000000320e0b7211 */ /* 0x000fe400008f0eff */
[----:B------:R-:W-:Y:S01]  /*05c0*/  LEA R2, P0, R15, R48, 0x1 ;  /* 0x000000300f027211 */ /* 0x000fe200078008ff */
[----:B------:R-:W4:Y:S01]  /*05d0*/  LDG.E.U16 R36, desc[UR24][R8.64] ;  /* 0x0000001808247981 */ /* 0x000f22000c1e1500 */
[----:B------:R-:W-:-:S02]  /*05e0*/  LEA R14, R46, R13, 0x1 ;  /* 0x0000000d2e0e7211 */ /* 0x000fc400078e08ff */
[----:B------:R-:W-:Y:S01]  /*05f0*/  LEA.HI.X.SX32 R3, R15, R50, 0x1, P0 ;  /* 0x000000320f037211 */ /* 0x000fe200000f0eff */
[----:B------:R0:W4:Y:S01]  /*0600*/  LDG.E.U16 R37, desc[UR24][R10.64] ;  /* 0x000000180a257981 */ /* 0x000122000c1e1500 */
[C---:B-----5:R-:W-:Y:S01]  /*0610*/  LEA R4, P0, R17.reuse, R48, 0x1 ;  /* 0x0000003011047211 */ /* 0x060fe200078008ff */
[C---:B------:R-:W-:Y:S02]  /*0620*/  IMAD R15, R46.reuse, 0x2, R14 ;  /* 0x000000022e0f7824 */ /* 0x040fe400078e020e */
[----:B------:R1:W5:Y:S01]  /*0630*/  LDG.E.U16 R38, desc[UR24][R2.64] ;  /* 0x0000001802267981 */ /* 0x000362000c1e1500 */
[----:B------:R-:W-:Y:S01]  /*0640*/  LEA.HI.X.SX32 R5, R17, R50, 0x1, P0 ;  /* 0x0000003211057211 */ /* 0x000fe200000f0eff */
[----:B------:R-:W-:Y:S01]  /*0650*/  IMAD R17, R46, 0x2, R15 ;  /* 0x000000022e117824 */ /* 0x000fe200078e020f */
[-C--:B------:R-:W-:Y:S02]  /*0660*/  LEA R6, P0, R14, R48.reuse, 0x1 ;  /* 0x000000300e067211 */ /* 0x080fe400078008ff */
[----:B------:R-:W-:Y:S01]  /*0670*/  LEA R12, P1, R13, R48, 0x1 ;  /* 0x000000300d0c7211 */ /* 0x000fe200078208ff */
[----:B------:R1:W5:Y:S01]  /*0680*/  LDG.E.U16 R39, desc[UR24][R4.64] ;  /* 0x0000001804277981 */ /* 0x000362000c1e1500 */
[----:B0-----:R-:W-:-:S02]  /*0690*/  LEA R11, R46, R17, 0x1 ;  /* 0x000000112e0b7211 */ /* 0x001fc400078e08ff */
[----:B------:R-:W-:-:S03]  /*06a0*/  LEA.HI.X.SX32 R7, R14, R50, 0x1, P0 ;  /* 0x000000320e077211 */ /* 0x000fc600000f0eff */
[C---:B------:R-:W-:Y:S01]  /*06b0*/  IMAD R14, R46.reuse, 0x2, R11 ;  /* 0x000000022e0e7824 */ /* 0x040fe200078e020b */
[----:B------:R-:W-:Y:S01]  /*06c0*/  LEA R8, P0, R15, R48, 0x1 ;  /* 0x000000300f087211 */ /* 0x000fe200078008ff */
[----:B------:R-:W5:Y:S02]  /*06d0*/  LDG.E.U16 R41, desc[UR24][R6.64] ;  /* 0x0000001806297981 */ /* 0x000f64000c1e1500 */
[----:B-1----:R-:W-:Y:S01]  /*06e0*/  IMAD R2, R46, 0x2, R14 ;  /* 0x000000022e027824 */ /* 0x002fe200078e020e */
[----:B------:R-:W-:-:S04]  /*06f0*/  LEA.HI.X.SX32 R13, R13, R50, 0x1, P1 ;  /* 0x000000320d0d7211 */ /* 0x000fc800008f0eff */
[C---:B------:R-:W-:Y:S01]  /*0700*/  LEA R19, R46.reuse, R2, 0x1 ;  /* 0x000000022e137211 */ /* 0x040fe200078e08ff */
[----:B------:R0:W5:Y:S01]  /*0710*/  LDG.E.U16 R40, desc[UR24][R12.64] ;  /* 0x000000180c287981 */ /* 0x000162000c1e1500 */
[----:B------:R-:W-:Y:S02]  /*0720*/  LEA.HI.X.SX32 R9, R15, R50, 0x1, P0 ;  /* 0x000000320f097211 */ /* 0x000fe400000f0eff */
[CC--:B------:R-:W-:Y:S01]  /*0730*/  LEA R10, P1, R11.reuse, R48.reuse, 0x1 ;  /* 0x000000300b0a7211 */ /* 0x0c0fe200078208ff */
[----:B------:R-:W-:Y:S01]  /*0740*/  IMAD R3, R46, 0x2, R19 ;  /* 0x000000022e037824 */ /* 0x000fe200078e0213 */
[C---:B------:R-:W-:Y:S01]  /*0750*/  LEA R4, P0, R14.reuse, R48, 0x1 ;  /* 0x000000300e047211 */ /* 0x040fe200078008ff */
[----:B------:R1:W5:Y:S01]  /*0760*/  LDG.E.U16 R42, desc[UR24][R8.64] ;  /* 0x00000018082a7981 */ /* 0x000362000c1e1500 */
[-C--:B------:R-:W-:Y:S02]  /*0770*/  LEA.HI.X.SX32 R11, R11, R50.reuse, 0x1, P1 ;  /* 0x000000320b0b7211 */ /* 0x080fe400008f0eff */
[----:B------:R-:W-:-:S02]  /*0780*/  LEA.HI.X.SX32 R5, R14, R50, 0x1, P0 ;  /* 0x000000320e057211 */ /* 0x000fc400000f0eff */
[CC--:B------:R-:W-:Y:S01]  /*0790*/  LEA R14, P1, R3.reuse, R48.reuse, 0x1 ;  /* 0x00000030030e7211 */ /* 0x0c0fe200078208ff */
[----:B------:R1:W5:Y:S01]  /*07a0*/  LDG.E.U16 R43, desc[UR24][R10.64] ;  /* 0x000000180a2b7981 */ /* 0x000362000c1e1500 */
[----:B------:R-:W-:Y:S02]  /*07b0*/  LEA R20, R46, R3, 0x1 ;  /* 0x000000032e147211 */ /* 0x000fe400078e08ff */
[----:B0-----:R-:W-:Y:S01]  /*07c0*/  LEA R12, P0, R2, R48, 0x1 ;  /* 0x00000030020c7211 */ /* 0x001fe200078008ff */
[----:B------:R0:W5:Y:S01]  /*07d0*/  LDG.E.U16 R44, desc[UR24][R4.64] ;  /* 0x00000018042c7981 */ /* 0x000162000c1e1500 */
[-C--:B------:R-:W-:Y:S01]  /*07e0*/  LEA.HI.X.SX32 R15, R3, R50.reuse, 0x1, P1 ;  /* 0x00000032030f7211 */ /* 0x080fe200008f0eff */
[----:B------:R-:W-:Y:S01]  /*07f0*/  IMAD R3, R46, 0x2, R20 ;  /* 0x000000022e037824 */ /* 0x000fe200078e0214 */
[----:B------:R-:W-:Y:S02]  /*0800*/  LEA.HI.X.SX32 R13, R2, R50, 0x1, P0 ;  /* 0x00000032020d7211 */ /* 0x000fe400000f0eff */
[-C--:B-1----:R-:W-:Y:S01]  /*0810*/  LEA R8, P0, R20, R48.reuse, 0x1 ;  /* 0x0000003014087211 */ /* 0x082fe200078008ff */
[----:B------:R1:W5:Y:S01]  /*0820*/  LDG.E.U16 R45, desc[UR24][R14.64] ;  /* 0x000000180e2d7981 */ /* 0x000362000c1e1500 */
[----:B------:R-:W-:-:S02]  /*0830*/  LEA R10, P1, R3, R48, 0x1 ;  /* 0x00000030030a7211 */ /* 0x000fc400078208ff */
[----:B------:R-:W-:Y:S01]  /*0840*/  LEA.HI.X.SX32 R9, R20, R50, 0x1, P0 ;  /* 0x0000003214097211 */ /* 0x000fe200000f0eff */
[----:B------:R-:W5:Y:S01]  /*0850*/  LDG.E.U16 R13, desc[UR24][R12.64] ;  /* 0x000000180c0d7981 */ /* 0x000f62000c1e1500 */
[----:B------:R-:W-:Y:S02]  /*0860*/  LEA R2, P0, R18, R48, 0x1 ;  /* 0x0000003012027211 */ /* 0x000fe400078008ff */
[----:B------:R-:W-:Y:S02]  /*0870*/  LEA R20, R46, R3, 0x1 ;  /* 0x000000032e147211 */ /* 0x000fe400078e08ff */
[-C--:B------:R-:W-:Y:S01]  /*0880*/  LEA.HI.X.SX32 R11, R3, R50.reuse, 0x1, P1 ;  /* 0x00000032030b7211 */ /* 0x080fe200008f0eff */
[----:B------:R1:W5:Y:S01]  /*0890*/  LDG.E.U16 R46, desc[UR24][R8.64] ;  /* 0x00000018082e7981 */ /* 0x000362000c1e1500 */
[----:B------:R-:W-:Y:S02]  /*08a0*/  LEA.HI.X.SX32 R3, R18, R50, 0x1, P0 ;  /* 0x0000003212037211 */ /* 0x000fe400000f0eff */
[-C--:B0-----:R-:W-:Y:S01]  /*08b0*/  LEA R4, P0, R17, R48.reuse, 0x1 ;  /* 0x0000003011047211 */ /* 0x081fe200078008ff */
[----:B------:R0:W5:Y:S01]  /*08c0*/  LDG.E.U16 R10, desc[UR24][R10.64] ;  /* 0x000000180a0a7981 */ /* 0x000162000c1e1500 */
[----:B------:R-:W-:-:S02]  /*08d0*/  LEA R6, P1, R19, R48, 0x1 ;  /* 0x0000003013067211 */ /* 0x000fc400078208ff */
[----:B------:R-:W-:Y:S01]  /*08e0*/  LEA.HI.X.SX32 R5, R17, R50, 0x1, P0 ;  /* 0x0000003211057211 */ /* 0x000fe200000f0eff */
[----:B------:R0:W5:Y:S01]  /*08f0*/  LDG.E.U16 R2, desc[UR24][R2.64] ;  /* 0x0000001802027981 */ /* 0x000162000c1e1500 */
[C---:B-1----:R-:W-:Y:S02]  /*0900*/  LEA R14, P0, R20.reuse, R48, 0x1 ;  /* 0x00000030140e7211 */ /* 0x042fe400078008ff */
[-C--:B------:R-:W-:Y:S01]  /*0910*/  LEA.HI.X.SX32 R7, R19, R50.reuse, 0x1, P1 ;  /* 0x0000003213077211 */ /* 0x080fe200008f0eff */
[----:B------:R1:W5:Y:S01]  /*0920*/  LDG.E.U16 R12, desc[UR24][R4.64] ;  /* 0x00000018040c7981 */ /* 0x000362000c1e1500 */
[----:B------:R-:W-:-:S03]  /*0930*/  LEA.HI.X.SX32 R15, R20, R50, 0x1, P0 ;  /* 0x00000032140f7211 */ /* 0x000fc600000f0eff */
[----:B------:R1:W5:Y:S04]  /*0940*/  LDG.E.U16 R6, desc[UR24][R6.64] ;  /* 0x0000001806067981 */ /* 0x000368000c1e1500 */
[----:B------:R-:W5:Y:S01]  /*0950*/  LDG.E.U16 R14, desc[UR24][R14.64] ;  /* 0x000000180e0e7981 */ /* 0x000f62000c1e1500 */
[----:B------:R-:W1:Y:S01]  /*0960*/  S2UR UR4, SR_CgaCtaId ;  /* 0x00000000000479c3 */ /* 0x000e620000008800 */
[----:B------:R-:W-:Y:S02]  /*0970*/  LOP3.LUT R9, R120, 0x3f, RZ, 0xc0, !PT ;  /* 0x0000003f78097812 */ /* 0x000fe400078ec0ff */
[----:B------:R-:W-:-:S03]  /*0980*/  SHF.R.S32.HI R8, RZ, 0x7, R120 ;  /* 0x00000007ff087819 */ /* 0x000fc60000011478 */
[----:B0-----:R-:W-:Y:S01]  /*0990*/  IMAD.SHL.U32 R11, R9, 0x2, RZ ;  /* 0x00000002090b7824 */ /* 0x001fe200078e00ff */
[----:B------:R-:W-:Y:S01]  /*09a0*/  SGXT R8, R8, 0x1 ;  /* 0x000000010808781a */ /* 0x000fe20000000200 */
[----:B------:R-:W-:Y:S01]  /*09b0*/  UMOV UR7, 0x400 ;  /* 0x0000040000077882 */ /* 0x000fe20000000000 */
[----:B------:R-:W-:Y:S02]  /*09c0*/  SHF.L.U32 R3, R120, 0x7, RZ ;  /* 0x0000000778037819 */ /* 0x000fe400000006ff */
[----:B------:R-:W-:Y:S02]  /*09d0*/  LOP3.LUT R8, R11, 0x90, R8, 0x78, !PT ;  /* 0x000000900b087812 */ /* 0x000fe400078e7808 */
[----:B------:R-:W-:Y:S02]  /*09e0*/  ISETP.GE.AND P0, PT, R121, 0x1, PT ;  /* 0x000000017900780c */ /* 0x000fe40003f06270 */
[----:B------:R-:W-:-:S04]  /*09f0*/  LOP3.LUT R8, R8, 0x2000, R3, 0xf8, !PT ;  /* 0x0000200008087812 */ /* 0x000fc800078ef803 */
[C---:B------:R-:W-:Y:S01]  /*0a00*/  LOP3.LUT R3, R8.reuse, 0x20, RZ, 0x3c, !PT ;  /* 0x0000002008037812 */ /* 0x040fe200078e3cff */
[----:B-1----:R-:W-:Y:S01]  /*0a10*/  ULEA UR7, UR4, UR7, 0x18 ;  /* 0x0000000704077291 */ /* 0x002fe2000f8ec03f */
[C---:B------:R-:W-:Y:S02]  /*0a20*/  LOP3.LUT R4, R8.reuse, 0x40, RZ, 0x3c, !PT ;  /* 0x0000004008047812 */ /* 0x040fe400078e3cff */
[----:B------:R-:W-:Y:S01]  /*0a30*/  LOP3.LUT R11, R8, 0x60, RZ, 0x3c, !PT ;  /* 0x00000060080b7812 */ /* 0x000fe200078e3cff */
[----:B------:R-:W-:Y:S01]  /*0a40*/  IMAD.MOV.U32 R7, RZ, RZ, -0x800000 ;  /* 0xff800000ff077424 */ /* 0x000fe200078e00ff */
[----:B------:R-:W-:Y:S01]  /*0a50*/  MOV R61, 0xff800000 ;  /* 0xff800000003d7802 */ /* 0x000fe20000000f00 */
[----:B------:R-:W-:Y:S01]  /*0a60*/  IMAD.MOV.U32 R5, RZ, RZ, 0x3f800000 ;  /* 0x3f800000ff057424 */ /* 0x000fe200078e00ff */
[----:B------:R-:W-:Y:S02]  /*0a70*/  CS2R R88, SRZ ;  /* 0x0000000000587805 */ /* 0x000fe4000001ff00 */
[----:B------:R-:W-:-:S02]  /*0a80*/  CS2R R90, SRZ ;  /* 0x00000000005a7805 */ /* 0x000fc4000001ff00 */
[----:B------:R-:W-:Y:S02]  /*0a90*/  CS2R R92, SRZ ;  /* 0x00000000005c7805 */ /* 0x000fe4000001ff00 */
[----:B------:R-:W-:Y:S02]  /*0aa0*/  CS2R R94, SRZ ;  /* 0x00000000005e7805 */ /* 0x000fe4000001ff00 */
[----:B------:R-:W-:Y:S02]  /*0ab0*/  CS2R R96, SRZ ;  /* 0x0000000000607805 */ /* 0x000fe4000001ff00 */
[----:B------:R-:W-:Y:S02]  /*0ac0*/  CS2R R98, SRZ ;  /* 0x0000000000627805 */ /* 0x000fe4000001ff00 */
        /* <DEDUP_REMOVED lines=9> */
[----:B------:R-:W-:Y:S01]  /*0b60*/  CS2R R118, SRZ ;  /* 0x0000000000767805 */ /* 0x000fe2000001ff00 */
[----:B--2---:R-:W-:Y:S04]  /*0b70*/  STS.U16 [R8+UR7], R21 ;  /* 0x0000001508007988 */ /* 0x004fe80008000407 */
[----:B---3--:R-:W-:Y:S04]  /*0b80*/  STS.U16 [R8+UR7+0x400], R25 ;  /* 0x0004001908007988 */ /* 0x008fe80008000407 */
[----:B----4-:R-:W-:Y:S04]  /*0b90*/  STS.U16 [R8+UR7+0x800], R29 ;  /* 0x0008001d08007988 */ /* 0x010fe80008000407 */
[----:B------:R-:W-:Y:S04]  /*0ba0*/  STS.U16 [R8+UR7+0xc00], R33 ;  /* 0x000c002108007988 */ /* 0x000fe80008000407 */
[----:B------:R-:W-:Y:S04]  /*0bb0*/  STS.U16 [R8+UR7+0x1000], R37 ;  /* 0x0010002508007988 */ /* 0x000fe80008000407 */
[----:B-----5:R-:W-:Y:S04]  /*0bc0*/  STS.U16 [R8+UR7+0x1400], R40 ;  /* 0x0014002808007988 */ /* 0x020fe80008000407 */
[----:B------:R-:W-:Y:S04]  /*0bd0*/  STS.U16 [R8+UR7+0x1800], R43 ;  /* 0x0018002b08007988 */ /* 0x000fe80008000407 */
        /* <DEDUP_REMOVED lines=16> */
[----:B------:R0:W-:Y:S04]  /*0ce0*/  STS.U16 [R4+UR7+0x1e00], R10 ;  /* 0x001e000a04007988 */ /* 0x0001e80008000407 */
[----:B------:R1:W-:Y:S04]  /*0cf0*/  STS.U16 [R11+UR7+0x300], R24 ;  /* 0x000300180b007988 */ /* 0x0003e80008000407 */
[----:B------:R1:W-:Y:S04]  /*0d00*/  STS.U16 [R11+UR7+0x700], R28 ;  /* 0x0007001c0b007988 */ /* 0x0003e80008000407 */
[----:B------:R1:W-:Y:S01]  /*0d10*/  STS.U16 [R11+UR7+0xb00], R32 ;  /* 0x000b00200b007988 */ /* 0x0003e20008000407 */
[----:B0-----:R-:W-:-:S03]  /*0d20*/  MOV R4, 0x3f800000 ;  /* 0x3f80000000047802 */ /* 0x001fc60000000f00 */
[----:B------:R1:W-:Y:S04]  /*0d30*/  STS.U16 [R11+UR7+0xf00], R36 ;  /* 0x000f00240b007988 */ /* 0x0003e80008000407 */
[----:B------:R1:W-:Y:S04]  /*0d40*/  STS.U16 [R11+UR7+0x1300], R2 ;  /* 0x001300020b007988 */ /* 0x0003e80008000407 */
[----:B------:R1:W-:Y:S04]  /*0d50*/  STS.U16 [R11+UR7+0x1700], R12 ;  /* 0x0017000c0b007988 */ /* 0x0003e80008000407 */
[----:B------:R1:W-:Y:S04]  /*0d60*/  STS.U16 [R11+UR7+0x1b00], R6 ;  /* 0x001b00060b007988 */ /* 0x0003e80008000407 */
[----:B------:R1:W-:Y:S01]  /*0d70*/  STS.U16 [R11+UR7+0x1f00], R14 ;  /* 0x001f000e0b007988 */ /* 0x0003e20008000407 */
[----:B------:R-:W-:Y:S05]  /*0d80*/  @!P0 BRA `(.L_x_0) ;  /* 0x0000004000708947 */ /* 0x000fea0003800000 */
[----:B------:R-:W0:Y:S01]  /*0d90*/  LDC.64 R4, c[0x0][0x260] ;  /* 0x00009800ff047b82 */ /* 0x000e220000000a00 */
[----:B-1----:R-:W-:Y:S01]  /*0da0*/  SHF.R.U32.HI R2, RZ, 0x6, R120 ;  /* 0x00000006ff027819 */ /* 0x002fe20000011678 */
[----:B------:R-:W-:Y:S01]  /*0db0*/  ULDC UR4, c[0x0][0x258] ;  /* 0x0000960000047ab9 */ /* 0x000fe20000000800 */
[----:B------:R-:W-:Y:S01]  /*0dc0*/  ULDC.64 UR8, c[0x0][0x220] ;  /* 0x0000880000087ab9 */ /* 0x000fe20000000a00 */
[----:B------:R-:W-:Y:S01]  /*0dd0*/  IMAD R9, R9, UR4, RZ ;  /* 0x0000000409097c24 */ /* 0x000fe2000f8e02ff */
[----:B------:R-:W-:Y:S01]  /*0de0*/  SGXT.U32 R2, R2, 0x2 ;  /* 0x000000020202781a */ /* 0x000fe20000000000 */
[----:B------:R-:W-:Y:S01]  /*0df0*/  ULDC.64 UR4, c[0x0][0x218] ;  /* 0x0000860000047ab9 */ /* 0x000fe20000000a00 */
[----:B------:R-:W-:Y:S01]  /*0e00*/  CS2R R88, SRZ ;  /* 0x0000000000587805 */ /* 0x000fe2000001ff00 */
[----:B------:R-:W1:Y:S01]  /*0e10*/  LDC.64 R162, c[0x0][0x250] ;  /* 0x00009400ffa27b82 */ /* 0x000e620000000a00 */
[C---:B------:R-:W-:Y:S01]  /*0e20*/  SHF.L.U32 R3, R9.reuse, 0x1, RZ ;  /* 0x0000000109037819 */ /* 0x040fe200000006ff */
[----:B------:R-:W-:Y:S01]  /*0e30*/  IMAD.HI R9, R9, 0x2, RZ ;  /* 0x0000000209097827 */ /* 0x000fe200078e02ff */
[----:B------:R-:W-:-:S02]  /*0e40*/  CS2R R90, SRZ ;  /* 0x00000000005a7805 */ /* 0x000fc4000001ff00 */
[----:B------:R-:W-:Y:S02]  /*0e50*/  CS2R R92, SRZ ;  /* 0x00000000005c7805 */ /* 0x000fe4000001ff00 */
[----:B------:R-:W-:Y:S02]  /*0e60*/  CS2R R94, SRZ ;  /* 0x00000000005e7805 */ /* 0x000fe4000001ff00 */
[----:B------:R-:W-:Y:S02]  /*0e70*/  CS2R R96, SRZ ;  /* 0x0000000000607805 */ /* 0x000fe4000001ff00 */
[----:B------:R-:W-:Y:S01]  /*0e80*/  CS2R R98, SRZ ;  /* 0x0000000000627805 */ /* 0x000fe2000001ff00 */
[----:B------:R-:W2:Y:S01]  /*0e90*/  LDC R30, c[0x0][0x268] ;  /* 0x00009a00ff1e7b82 */ /* 0x000ea20000000800 */
[----:B------:R-:W-:Y:S02]  /*0ea0*/  CS2R R100, SRZ ;  /* 0x0000000000647805 */ /* 0x000fe4000001ff00 */
[----:B------:R-:W-:-:S02]  /*0eb0*/  CS2R R102, SRZ ;  /* 0x0000000000667805 */ /* 0x000fc4000001ff00 */
[----:B------:R-:W-:Y:S02]  /*0ec0*/  CS2R R104, SRZ ;  /* 0x0000000000687805 */ /* 0x000fe4000001ff00 */
[----:B------:R-:W-:Y:S02]  /*0ed0*/  CS2R R106, SRZ ;  /* 0x00000000006a7805 */ /* 0x000fe4000001ff00 */
[----:B------:R-:W-:Y:S02]  /*0ee0*/  CS2R R108, SRZ ;  /* 0x00000000006c7805 */ /* 0x000fe4000001ff00 */
[----:B------:R-:W-:Y:S02]  /*0ef0*/  CS2R R110, SRZ ;  /* 0x00000000006e7805 */ /* 0x000fe4000001ff00 */
[----:B------:R-:W-:Y:S01]  /*0f00*/  CS2R R112, SRZ ;  /* 0x0000000000707805 */ /* 0x000fe2000001ff00 */
[----:B0-----:R-:W-:Y:S01]  /*0f10*/  IMAD.MOV.U32 R11, RZ, RZ, R4 ;  /* 0x000000ffff0b7224 */ /* 0x001fe200078e0004 */
[----:B------:R0:W-:Y:S01]  /*0f20*/  STL [R1+0x40], R5 ;  /* 0x0000400501007387 */ /* 0x0001e20000100800 */
[----:B------:R-:W-:-:S02]  /*0f30*/  MOV R7, R5 ;  /* 0x0000000500077202 */ /* 0x000fc40000000f00 */
[----:B------:R-:W-:Y:S02]  /*0f40*/  CS2R R114, SRZ ;  /* 0x0000000000727805 */ /* 0x000fe4000001ff00 */
[----:B------:R-:W-:Y:S02]  /*0f50*/  CS2R R116, SRZ ;  /* 0x0000000000747805 */ /* 0x000fe4000001ff00 */
[----:B------:R-:W-:Y:S01]  /*0f60*/  CS2R R118, SRZ ;  /* 0x0000000000767805 */ /* 0x000fe2000001ff00 */
[----:B------:R-:W-:Y:S01]  /*0f70*/  ULDC UR28, c[0x0][0x238] ;  /* 0x00008e00001c7ab9 */ /* 0x000fe20000000800 */
[----:B------:R-:W-:Y:S01]  /*0f80*/  UMOV UR19, 0x40000040 ;  /* 0x4000004000137882 */ /* 0x000fe20000000000 */
[----:B-1----:R-:W-:Y:S02]  /*0f90*/  IMAD R4, R2, R163, RZ ;  /* 0x000000a302047224 */ /* 0x002fe400078e02ff */
[----:B------:R-:W-:Y:S01]  /*0fa0*/  IMAD R162, R162, UR6, RZ ;  /* 0x00000006a2a27c24 */ /* 0x000fe2000f8e02ff */
[----:B0-----:R-:W-:Y:S01]  /*0fb0*/  SHF.R.U32.HI R5, RZ, 0x5, R120 ;  /* 0x00000005ff057819 */ /* 0x001fe20000011678 */
[----:B------:R-:W-:-:S02]  /*0fc0*/  IMAD R6, R163, 0x4, R4 ;  /* 0x00000004a3067824 */ /* 0x000fc400078e0204 */
[----:B------:R-:W-:Y:S01]  /*0fd0*/  IMAD.SHL.U32 R2, R162, 0x2, RZ ;  /* 0x00000002a2027824 */ /* 0x000fe200078e00ff */
[----:B------:R-:W-:Y:S01]  /*0fe0*/  R2UR UR29, R5 ;  /* 0x00000000051d72ca */ /* 0x000fe200000e0000 */
[----:B------:R-:W-:Y:S01]  /*0ff0*/  IMAD R5, R0, R7, RZ ;  /* 0x0000000700057224 */ /* 0x000fe200078e02ff */
[----:B------:R-:W-:Y:S01]  /*1000*/  LEA R8, R163, R6, 0x2 ;  /* 0x00000006a3087211 */ /* 0x000fe200078e10ff */
[----:B------:R-:W-:Y:S01]  /*1010*/  IMAD.HI R162, R162, 0x2, RZ ;  /* 0x00000002a2a27827 */ /* 0x000fe200078e02ff */
[----:B------:R-:W-:Y:S01]  /*1020*/  IADD3 R201, P0, P1, R3, UR4, R2 ;  /* 0x0000000403c97c10 */ /* 0x000fe2000f91e002 */
[----:B------:R-:W-:Y:S01]  /*1030*/  UMOV UR4, URZ ;  /* 0x0000003f00047c82 */ /* 0x000fe20008000000 */
[----:B------:R-:W-:Y:S01]  /*1040*/  SHF.L.U32 R18, R5, 0x1, RZ ;  /* 0x0000000105127819 */ /* 0x000fe200000006ff */
[----:B------:R-:W-:Y:S01]  /*1050*/  IMAD R10, R163, 0x4, R8 ;  /* 0x00000004a30a7824 */ /* 0x000fe200078e0208 */
[----:B------:R-:W-:Y:S01]  /*1060*/  IADD3.X R27, R9, UR5, R162, P0, P1 ;  /* 0x00000005091b7c10 */ /* 0x000fe200087e24a2 */
[----:B------:R-:W-:Y:S01]  /*1070*/  IMAD R2, R11, UR6, RZ ;  /* 0x000000060b027c24 */ /* 0x000fe2000f8e02ff */
[-C--:B------:R-:W-:Y:S01]  /*1080*/  LEA R122, P2, R4, R201.reuse, 0x1 ;  /* 0x000000c9047a7211 */ /* 0x080fe200078408ff */
[----:B--2---:R-:W-:Y:S01]  /*1090*/  IMAD R7, R16, R30, RZ ;  /* 0x0000001e10077224 */ /* 0x004fe200078e02ff */
[C---:B------:R-:W-:Y:S01]  /*10a0*/  LEA R12, R163.reuse, R10, 0x2 ;  /* 0x0000000aa30c7211 */ /* 0x040fe200078e10ff */
[----:B------:R-:W-:Y:S01]  /*10b0*/  IMAD.SHL.U32 R3, R2, 0x2, RZ ;  /* 0x0000000202037824 */ /* 0x000fe200078e00ff */
[----:B------:R-:W-:Y:S01]  /*10c0*/  LEA R120, P3, R6, R201, 0x1 ;  /* 0x000000c906787211 */ /* 0x000fe200078608ff */
[----:B------:R-:W-:Y:S01]  /*10d0*/  IMAD R9, R30, 0x2, R7 ;  /* 0x000000021e097824 */ /* 0x000fe200078e0207 */
[-C--:B------:R-:W-:Y:S01]  /*10e0*/  LEA.HI.X.SX32 R123, R4, R27.reuse, 0x1, P2 ;  /* 0x0000001b047b7211 */ /* 0x080fe200010f0eff */
[C---:B------:R-:W-:Y:S01]  /*10f0*/  IMAD R14, R163.reuse, 0x4, R12 ;  /* 0x00000004a30e7824 */ /* 0x040fe200078e020c */
[----:B------:R-:W-:Y:S01]  /*1100*/  IADD3 R26, P0, P1, R18, UR8, R3 ;  /* 0x00000008121a7c10 */ /* 0x000fe2000f91e003 */
[----:B------:R-:W-:Y:S01]  /*1110*/  IMAD.HI R3, R2, 0x2, RZ ;  /* 0x0000000202037827 */ /* 0x000fe200078e02ff */
[----:B------:R-:W-:Y:S01]  /*1120*/  LEA.HI.X.SX32 R121, R6, R27, 0x1, P3 ;  /* 0x0000001b06797211 */ /* 0x000fe200018f0eff */
[----:B------:R0:W-:Y:S01]  /*1130*/  STL.64 [R1+0x38], R122 ;  /* 0x0000387a01007387 */ /* 0x0001e20000100a00 */
[----:B------:R-:W-:Y:S01]  /*1140*/  LEA R0, R163, R14, 0x2 ;  /* 0x0000000ea3007211 */ /* 0x000fe200078e10ff */
[----:B------:R-:W-:Y:S01]  /*1150*/  IMAD.HI R22, R5, 0x2, RZ ;  /* 0x0000000205167827 */ /* 0x000fe200078e02ff */
[----:B------:R-:W-:Y:S01]  /*1160*/  UIADD3 UR5, UR7, 0x4000, URZ ;  /* 0x0000400007057890 */ /* 0x000fe2000fffe03f */
[----:B------:R1:W-:Y:S02]  /*1170*/  STL.64 [R1+0x30], R120 ;  /* 0x0000307801007387 */ /* 0x0003e40000100a00 */
[----:B------:R-:W-:Y:S01]  /*1180*/  IMAD R16, R163, 0x4, R0 ;  /* 0x00000004a3107824 */ /* 0x000fe200078e0200 */
[----:B------:R-:W-:Y:S01]  /*1190*/  IADD3.X R28, R22, UR9, R3, P0, P1 ;  /* 0x00000009161c7c10 */ /* 0x000fe200087e2403 */
[C---:B------:R-:W-:Y:S01]  /*11a0*/  IMAD R5, R30.reuse, 0x2, R9 ;  /* 0x000000021e057824 */ /* 0x040fe200078e0209 */
[----:B------:R-:W-:Y:S01]  /*11b0*/  LEA R202, P0, R7, R26, 0x1 ;  /* 0x0000001a07ca7211 */ /* 0x000fe200078008ff */
[----:B------:R-:W-:Y:S01]  /*11c0*/  USHF.R.U32.HI UR5, URZ, 0x4, UR5 ;  /* 0x000000043f057899 */ /* 0x000fe20008011605 */
[C---:B------:R-:W-:Y:S01]  /*11d0*/  LEA R18, R163.reuse, R16, 0x2 ;  /* 0x00000010a3127211 */ /* 0x040fe200078e10ff */
[----:B------:R-:W-:Y:S01]  /*11e0*/  IMAD R11, R30, 0x2, R5 ;  /* 0x000000021e0b7824 */ /* 0x000fe200078e0205 */
[-C--:B0-----:R-:W-:Y:S01]  /*11f0*/  LEA R122, P2, R8, R201.reuse, 0x1 ;  /* 0x000000c9087a7211 */ /* 0x081fe200078408ff */
[----:B------:R-:W-:Y:S01]  /*1200*/  USGXT.U32 UR18, UR5, 0xe ;  /* 0x0000000e0512789a */ /* 0x000fe20008000000 */
[C---:B------:R-:W-:Y:S01]  /*1210*/  LEA R2, R163.reuse, R18, 0x2 ;  /* 0x00000012a3027211 */ /* 0x040fe200078e10ff */
[----:B------:R-:W-:Y:S01]  /*1220*/  IMAD R13, R30, 0x2, R11 ;  /* 0x000000021e0d7824 */ /* 0x000fe200078e020b */
[----:B-1----:R-:W-:Y:S01]  /*1230*/  LEA R120, P3, R10, R201, 0x1 ;  /* 0x000000c90a787211 */ /* 0x002fe200078608ff */
[----:B------:R-:W-:Y:S01]  /*1240*/  UIADD3 UR10, UP0, UR18, 0x2, URZ ;  /* 0x00000002120a7890 */ /* 0x000fe2000ff1e03f */
[C---:B------:R-:W-:Y:S01]  /*1250*/  LEA R20, R163.reuse, R2, 0x2 ;  /* 0x00000002a3147211 */ /* 0x040fe200078e10ff */
[----:B------:R-:W-:Y:S01]  /*1260*/  IMAD R15, R30, 0x2, R13 ;  /* 0x000000021e0f7824 */ /* 0x000fe200078e020d */
[-C--:B------:R-:W-:Y:S01]  /*1270*/  LEA.HI.X.SX32 R123, R8, R27.reuse, 0x1, P2 ;  /* 0x0000001b087b7211 */ /* 0x080fe200010f0eff */
[----:B------:R-:W-:Y:S01]  /*1280*/  UIADD3.X UR11, UR4, 0x40000040, URZ, UP0, !UPT ;  /* 0x40000040040b7890 */ /* 0x000fe200087fe43f */
[C---:B------:R-:W-:Y:S01]  /*1290*/  LEA R4, R163.reuse, R20, 0x2 ;  /* 0x00000014a3047211 */ /* 0x040fe200078e10ff */
[----:B------:R-:W-:Y:S01]  /*12a0*/  IMAD R17, R30, 0x2, R15 ;  /* 0x000000021e117824 */ /* 0x000fe200078e020f */
[----:B------:R-:W-:Y:S01]  /*12b0*/  LEA.HI.X.SX32 R121, R10, R27, 0x1, P3 ;  /* 0x0000001b0a797211 */ /* 0x000fe200018f0eff */
[----:B------:R0:W-:Y:S01]  /*12c0*/  STL.64 [R1+0x28], R122 ;  /* 0x0000287a01007387 */ /* 0x0001e20000100a00 */
[----:B------:R-:W-:Y:S01]  /*12d0*/  LEA R6, R163, R4, 0x2 ;  /* 0x00000004a3067211 */ /* 0x000fe200078e10ff */
[C---:B------:R-:W-:Y:S01]  /*12e0*/  IMAD R19, R30.reuse, 0x2, R17 ;  /* 0x000000021e137824 */ /* 0x040fe200078e0211 */
[----:B------:R-:W-:Y:S01]  /*12f0*/  LEA.HI.X.SX32 R203, R7, R28, 0x1, P0 ;  /* 0x0000001c07cb7211 */ /* 0x000fe200000f0eff */
[----:B------:R1:W-:Y:S01]  /*1300*/  STL.64 [R1+0x20], R120 ;  /* 0x0000207801007387 */ /* 0x0003e20000100a00 */
[C---:B------:R-:W-:Y:S01]  /*1310*/  LEA R8, R163.reuse, R6, 0x2 ;  /* 0x00000006a3087211 */ /* 0x040fe200078e10ff */
[----:B------:R-:W-:Y:S01]  /*1320*/  IMAD R21, R30, 0x2, R19 ;  /* 0x000000021e157824 */ /* 0x000fe200078e0213 */
[----:B------:R-:W-:Y:S01]  /*1330*/  LEA R232, P4, R6, R201, 0x1 ;  /* 0x000000c906e87211 */ /* 0x000fe200078808ff */
[----:B------:R-:W-:Y:S01]  /*1340*/  UIADD3.64 UR22, UR10, 0x2, URZ ;  /* 0x000000020a167897 */ /* 0x000fe2000fffe03f */
[----:B------:R-:W-:Y:S01]  /*1350*/  LEA R10, R163, R8, 0x2 ;  /* 0x00000008a30a7211 */ /* 0x000fe200078e10ff */
[----:B------:R-:W-:Y:S01]  /*1360*/  IMAD R23, R30, 0x2, R21 ;  /* 0x000000021e177824 */ /* 0x000fe200078e0215 */
[----:B------:R-:W-:Y:S01]  /*1370*/  LEA.HI.X.SX32 R233, R6, R27, 0x1, P4 ;  /* 0x0000001b06e97211 */ /* 0x000fe200020f0eff */
[----:B------:R-:W-:Y:S01]  /*1380*/  UIADD3.64 UR14, UR10, 0x4, URZ ;  /* 0x000000040a0e7897 */ /* 0x000fe2000fffe03f */
[-C--:B0-----:R-:W-:Y:S01]  /*1390*/  LEA R122, P2, R12, R201.reuse, 0x1 ;  /* 0x000000c90c7a7211 */ /* 0x081fe200078408ff */
[----:B------:R-:W-:Y:S01]  /*13a0*/  IMAD R24, R30, 0x2, R23 ;  /* 0x000000021e187824 */ /* 0x000fe200078e0217 */
[----:B------:R-:W-:Y:S01]  /*13b0*/  LEA R208, P0, R11, R26, 0x1 ;  /* 0x0000001a0bd07211 */ /* 0x000fe200078008ff */
[----:B------:R-:W-:Y:S01]  /*13c0*/  UIADD3.64 UR26, UR10, 0x1fe, URZ ;  /* 0x000001fe0a1a7897 */ /* 0x000fe2000fffe03f */
[----:B-1----:R-:W-:Y:S01]  /*13d0*/  LEA R120, P3, R14, R201, 0x1 ;  /* 0x000000c90e787211 */ /* 0x002fe200078608ff */
[----:B------:R-:W-:Y:S01]  /*13e0*/  IMAD R25, R30, 0x2, R24 ;  /* 0x000000021e197824 */ /* 0x000fe200078e0218 */
[-C--:B------:R-:W-:Y:S01]  /*13f0*/  LEA.HI.X.SX32 R123, R12, R27.reuse, 0x1, P2 ;  /* 0x0000001b0c7b7211 */ /* 0x080fe200010f0eff */
[----:B------:R-:W-:Y:S01]  /*1400*/  UIADD3.64 UR30, UR10, 0x200, URZ ;  /* 0x000002000a1e7897 */ /* 0x000fe2000fffe03f */
[----:B------:R-:W-:Y:S01]  /*1410*/  LEA.HI.X.SX32 R121, R14, R27, 0x1, P3 ;  /* 0x0000001b0e797211 */ /* 0x000fe200018f0eff */
[----:B------:R-:W-:Y:S01]  /*1420*/  UIADD3.64 UR34, UR10, 0x202, URZ ;  /* 0x000002020a227897 */ /* 0x000fe2000fffe03f */
[----:B------:R-:W-:Y:S01]  /*1430*/  LEA R12, R163, R10, 0x2 ;  /* 0x0000000aa30c7211 */ /* 0x000fe200078e10ff */
[----:B------:R0:W-:Y:S01]  /*1440*/  STL.64 [R1+0x18], R122 ;  /* 0x0000187a01007387 */ /* 0x0001e20000100a00 */
[----:B------:R-:W-:Y:S01]  /*1450*/  LEA.HI.X.SX32 R209, R11, R28, 0x1, P0 ;  /* 0x0000001c0bd17211 */ /* 0x000fe200000f0eff */
[----:B------:R-:W-:Y:S01]  /*1460*/  UIADD3.64 UR38, UR10, 0x204, URZ ;  /* 0x000002040a267897 */ /* 0x000fe2000fffe03f */
[----:B------:R-:W-:Y:S01]  /*1470*/  LEA R14, R163, R12, 0x2 ;  /* 0x0000000ca30e7211 */ /* 0x000fe200078e10ff */
[----:B------:R1:W-:Y:S01]  /*1480*/  STL.64 [R1+0x10], R120 ;  /* 0x0000107801007387 */ /* 0x0003e20000100a00 */
[----:B------:R-:W-:-:S02]  /*1490*/  LEA R168, P4, R12, R201, 0x1 ;  /* 0x000000c90ca87211 */ /* 0x000fc400078808ff */
[-C--:B------:R-:W-:Y:S02]  /*14a0*/  LEA R204, P1, R9, R26.reuse, 0x1 ;  /* 0x0000001a09cc7211 */ /* 0x080fe400078208ff */
[----:B------:R-:W-:Y:S02]  /*14b0*/  LEA.HI.X.SX32 R169, R12, R27, 0x1, P4 ;  /* 0x0000001b0ca97211 */ /* 0x000fe400020f0eff */
[----:B------:R-:W-:Y:S02]  /*14c0*/  LEA R160, P0, R13, R26, 0x1 ;  /* 0x0000001a0da07211 */ /* 0x000fe400078008ff */
[-C--:B0-----:R-:W-:Y:S02]  /*14d0*/  LEA R122, P2, R0, R201.reuse, 0x1 ;  /* 0x000000c9007a7211 */ /* 0x081fe400078408ff */
[----:B------:R-:W-:Y:S02]  /*14e0*/  LEA.HI.X.SX32 R205, R9, R28, 0x1, P1 ;  /* 0x0000001c09cd7211 */ /* 0x000fe400008f0eff */
[----:B-1----:R-:W-:-:S02]  /*14f0*/  LEA R120, P3, R16, R201, 0x1 ;  /* 0x000000c910787211 */ /* 0x002fc400078608ff */
[-C--:B------:R-:W-:Y:S02]  /*1500*/  LEA.HI.X.SX32 R123, R0, R27.reuse, 0x1, P2 ;  /* 0x0000001b007b7211 */ /* 0x080fe400010f0eff */
[C---:B------:R-:W-:Y:S02]  /*1510*/  LEA R0, R163.reuse, R14, 0x2 ;  /* 0x0000000ea3007211 */ /* 0x040fe400078e10ff */
[----:B------:R-:W-:Y:S01]  /*1520*/  LEA.HI.X.SX32 R121, R16, R27, 0x1, P3 ;  /* 0x0000001b10797211 */ /* 0x000fe200018f0eff */
[----:B------:R0:W-:Y:S01]  /*1530*/  STL.64 [R1+0x8], R122 ;  /* 0x0000087a01007387 */ /* 0x0001e20000100a00 */
[C---:B------:R-:W-:Y:S02]  /*1540*/  LEA R244, P3, R2.reuse, R201, 0x1 ;  /* 0x000000c902f47211 */ /* 0x040fe400078608ff */
[----:B------:R-:W-:Y:S01]  /*1550*/  LEA R16, R163, R0, 0x2 ;  /* 0x00000000a3107211 */ /* 0x000fe200078e10ff */
[----:B------:R1:W-:Y:S01]  /*1560*/  STL.64 [R1], R120 ;  /* 0x0000007801007387 */ /* 0x0003e20000100a00 */
[----:B------:R-:W-:-:S02]  /*1570*/  LEA.HI.X.SX32 R245, R2, R27, 0x1, P3 ;  /* 0x0000001b02f57211 */ /* 0x000fc400018f0eff */
[C---:B------:R-:W-:Y:S02]  /*1580*/  LEA R248, P2, R18.reuse, R201, 0x1 ;  /* 0x000000c912f87211 */ /* 0x040fe400078408ff */
[C---:B------:R-:W-:Y:S02]  /*1590*/  LEA R2, R163.reuse, R16, 0x2 ;  /* 0x00000010a3027211 */ /* 0x040fe400078e10ff */
[----:B------:R-:W-:Y:S02]  /*15a0*/  LEA.HI.X.SX32 R249, R18, R27, 0x1, P2 ;  /* 0x0000001b12f97211 */ /* 0x000fe400010f0eff */
[-C--:B------:R-:W-:Y:S01]  /*15b0*/  LEA R236, P3, R4, R201.reuse, 0x1 ;  /* 0x000000c904ec7211 */ /* 0x080fe200078608ff */
[----:B------:R-:W-:Y:S01]  /*15c0*/  IMAD R18, R163, 0x4, R2 ;  /* 0x00000004a3127824 */ /* 0x000fe200078e0202 */
[----:B------:R-:W-:Y:S02]  /*15d0*/  LEA R240, P2, R20, R201, 0x1 ;  /* 0x000000c914f07211 */ /* 0x000fe400078408ff */
[----:B------:R-:W-:-:S02]  /*15e0*/  LEA.HI.X.SX32 R237, R4, R27, 0x1, P3 ;  /* 0x0000001b04ed7211 */ /* 0x000fc400018f0eff */
[C---:B------:R-:W-:Y:S02]  /*15f0*/  LEA R4, R163.reuse, R18, 0x2 ;  /* 0x00000012a3047211 */ /* 0x040fe400078e10ff */
[----:B------:R-:W-:Y:S02]  /*1600*/  LEA.HI.X.SX32 R241, R20, R27, 0x1, P2 ;  /* 0x0000001b14f17211 */ /* 0x000fe400010f0eff */
[-C--:B------:R-:W-:Y:S01]  /*1610*/  LEA R164, P2, R8, R201.reuse, 0x1 ;  /* 0x000000c908a47211 */ /* 0x080fe200078408ff */
[C---:B------:R-:W-:Y:S01]  /*1620*/  IMAD R6, R163.reuse, 0x4, R4 ;  /* 0x00000004a3067824 */ /* 0x040fe200078e0204 */
[----:B------:R-:W-:Y:S02]  /*1630*/  LEA R166, P3, R10, R201, 0x1 ;  /* 0x000000c90aa67211 */ /* 0x000fe400078608ff */
[----:B------:R-:W-:Y:S02]  /*1640*/  LEA.HI.X.SX32 R165, R8, R27, 0x1, P2 ;  /* 0x0000001b08a57211 */ /* 0x000fe400010f0eff */
[----:B------:R-:W-:-:S02]  /*1650*/  LEA R8, R163, R6, 0x2 ;  /* 0x00000006a3087211 */ /* 0x000fc400078e10ff */
[----:B------:R-:W-:Y:S02]  /*1660*/  LEA.HI.X.SX32 R167, R10, R27, 0x1, P3 ;  /* 0x0000001b0aa77211 */ /* 0x000fe400018f0eff */
[-C--:B------:R-:W-:Y:S01]  /*1670*/  LEA R172, P3, R0, R201.reuse, 0x1 ;  /* 0x000000c900ac7211 */ /* 0x080fe200078608ff */
[C---:B------:R-:W-:Y:S01]  /*1680*/  IMAD R10, R163.reuse, 0x4, R8 ;  /* 0x00000004a30a7824 */ /* 0x040fe200078e0208 */
[----:B------:R-:W-:Y:S02]  /*1690*/  LEA R170, P2, R14, R201, 0x1 ;  /* 0x000000c90eaa7211 */ /* 0x000fe400078408ff */
[-C--:B------:R-:W-:Y:S02]  /*16a0*/  LEA.HI.X.SX32 R173, R0, R27.reuse, 0x1, P3 ;  /* 0x0000001b00ad7211 */ /* 0x080fe400018f0eff */
[----:B------:R-:W-:Y:S02]  /*16b0*/  LEA R0, R163, R10, 0x2 ;  /* 0x0000000aa3007211 */ /* 0x000fe400078e10ff */
[----:B------:R-:W-:-:S02]  /*16c0*/  LEA.HI.X.SX32 R171, R14, R27, 0x1, P2 ;  /* 0x0000001b0eab7211 */ /* 0x000fc400010f0eff */
[-C--:B------:R-:W-:Y:S01]  /*16d0*/  LEA R174, P4, R16, R201.reuse, 0x1 ;  /* 0x000000c910ae7211 */ /* 0x080fe200078808ff */
[C---:B------:R-:W-:Y:S01]  /*16e0*/  IMAD R12, R163.reuse, 0x4, R0 ;  /* 0x00000004a30c7824 */ /* 0x040fe200078e0200 */
[----:B------:R-:W-:Y:S02]  /*16f0*/  LEA R176, P2, R2, R201, 0x1 ;  /* 0x000000c902b07211 */ /* 0x000fe400078408ff */
[-C--:B------:R-:W-:Y:S02]  /*1700*/  LEA.HI.X.SX32 R175, R16, R27.reuse, 0x1, P4 ;  /* 0x0000001b10af7211 */ /* 0x080fe400020f0eff */
[----:B------:R-:W-:Y:S02]  /*1710*/  LEA.HI.X.SX32 R177, R2, R27, 0x1, P2 ;  /* 0x0000001b02b17211 */ /* 0x000fe400010f0eff */
[----:B------:R-:W-:Y:S02]  /*1720*/  LEA R180, P4, R4, R201, 0x1 ;  /* 0x000000c904b47211 */ /* 0x000fe400078808ff */
[----:B------:R-:W-:-:S02]  /*1730*/  LEA R2, R163, R12, 0x2 ;  /* 0x0000000ca3027211 */ /* 0x000fc400078e10ff */
[----:B------:R-:W-:Y:S02]  /*1740*/  LEA.HI.X.SX32 R181, R4, R27, 0x1, P4 ;  /* 0x0000001b04b57211 */ /* 0x000fe400020f0eff */
[-C--:B------:R-:W-:Y:S01]  /*1750*/  LEA R178, P3, R18, R201.reuse, 0x1 ;  /* 0x000000c912b27211 */ /* 0x080fe200078608ff */
[----:B------:R-:W-:Y:S01]  /*1760*/  IMAD R4, R163, 0x4, R2 ;  /* 0x00000004a3047824 */ /* 0x000fe200078e0202 */
[----:B------:R-:W-:Y:S02]  /*1770*/  LEA R182, P2, R6, R201, 0x1 ;  /* 0x000000c906b67211 */ /* 0x000fe400078408ff */
[-C--:B------:R-:W-:Y:S02]  /*1780*/  LEA.HI.X.SX32 R179, R18, R27.reuse, 0x1, P3 ;  /* 0x0000001b12b37211 */ /* 0x080fe400018f0eff */
[----:B------:R-:W-:Y:S02]  /*1790*/  LEA.HI.X.SX32 R183, R6, R27, 0x1, P2 ;  /* 0x0000001b06b77211 */ /* 0x000fe400010f0eff */
[----:B------:R-:W-:-:S02]  /*17a0*/  LEA R184, P3, R8, R201, 0x1 ;  /* 0x000000c908b87211 */ /* 0x000fc400078608ff */
        /* <DEDUP_REMOVED lines=8> */
[-C--:B------:R-:W-:Y:S02]  /*1830*/  LEA R190, P3, R12, R201.reuse, 0x1 ;  /* 0x000000c90cbe7211 */ /* 0x080fe400078608ff */
[-C--:B------:R-:W-:Y:S02]  /*1840*/  LEA R192, P4, R2, R201.reuse, 0x1 ;  /* 0x000000c902c07211 */ /* 0x080fe400078808ff */
[----:B------:R-:W-:Y:S02]  /*1850*/  LEA R200, P5, R0, R201, 0x1 ;  /* 0x000000c900c87211 */ /* 0x000fe400078a08ff */
[-C--:B------:R-:W-:Y:S02]  /*1860*/  LEA.HI.X.SX32 R191, R12, R27.reuse, 0x1, P3 ;  /* 0x0000001b0cbf7211 */ /* 0x080fe400018f0eff */
[----:B------:R-:W-:-:S02]  /*1870*/  LEA.HI.X.SX32 R193, R2, R27, 0x1, P4 ;  /* 0x0000001b02c17211 */ /* 0x000fc400020f0eff */
[-C--:B------:R-:W-:Y:S02]  /*1880*/  LEA R194, P2, R4, R201.reuse, 0x1 ;  /* 0x000000c904c27211 */ /* 0x080fe400078408ff */
[-C--:B------:R-:W-:Y:S02]  /*1890*/  LEA R196, P3, R6, R201.reuse, 0x1 ;  /* 0x000000c906c47211 */ /* 0x080fe400078608ff */
[----:B------:R-:W-:Y:S02]  /*18a0*/  LEA R198, P4, R8, R201, 0x1 ;  /* 0x000000c908c67211 */ /* 0x000fe400078808ff */
[-C--:B------:R-:W-:Y:S01]  /*18b0*/  LEA.HI.X.SX32 R201, R0, R27.reuse, 0x1, P5 ;  /* 0x0000001b00c97211 */ /* 0x080fe200028f0eff */
[----:B------:R-:W-:Y:S01]  /*18c0*/  IMAD R0, R30, 0x2, R25 ;  /* 0x000000021e007824 */ /* 0x000fe200078e0219 */
[----:B------:R-:W-:Y:S02]  /*18d0*/  LEA.HI.X.SX32 R195, R4, R27, 0x1, P2 ;  /* 0x0000001b04c37211 */ /* 0x000fe400010f0eff */
[----:B------:R-:W-:-:S02]  /*18e0*/  LEA R206, P2, R5, R26, 0x1 ;  /* 0x0000001a05ce7211 */ /* 0x000fc400078408ff */
[----:B------:R-:W-:Y:S02]  /*18f0*/  LEA R2, R30, R0, 0x1 ;  /* 0x000000001e027211 */ /* 0x000fe400078e08ff */
[----:B------:R-:W-:Y:S02]  /*1900*/  LEA.HI.X.SX32 R207, R5, R28, 0x1, P2 ;  /* 0x0000001c05cf7211 */ /* 0x000fe400010f0eff */
[-C--:B------:R-:W-:Y:S01]  /*1910*/  LEA.HI.X.SX32 R197, R6, R27.reuse, 0x1, P3 ;  /* 0x0000001b06c57211 */ /* 0x080fe200018f0eff */
[----:B------:R-:W-:Y:S01]  /*1920*/  IMAD R3, R30, 0x2, R2 ;  /* 0x000000021e037824 */ /* 0x000fe200078e0202 */
[----:B------:R-:W-:Y:S02]  /*1930*/  LEA R156, P2, R17, R26, 0x1 ;  /* 0x0000001a119c7211 */ /* 0x000fe400078408ff */
[----:B------:R-:W-:Y:S02]  /*1940*/  LEA.HI.X.SX32 R199, R8, R27, 0x1, P4 ;  /* 0x0000001b08c77211 */ /* 0x000fe400020f0eff */
[----:B------:R-:W-:-:S02]  /*1950*/  LEA R4, R30, R3, 0x1 ;  /* 0x000000031e047211 */ /* 0x000fc400078e08ff */
[----:B------:R-:W-:Y:S02]  /*1960*/  LEA.HI.X.SX32 R157, R17, R28, 0x1, P2 ;  /* 0x0000001c119d7211 */ /* 0x000fe400010f0eff */
[----:B------:R-:W-:Y:S01]  /*1970*/  LEA R150, P2, R23, R26, 0x1 ;  /* 0x0000001a17967211 */ /* 0x000fe200078408ff */
[C---:B------:R-:W-:Y:S01]  /*1980*/  IMAD R5, R30.reuse, 0x2, R4 ;  /* 0x000000021e057824 */ /* 0x040fe200078e0204 */
[-C--:B------:R-:W-:Y:S02]  /*1990*/  LEA.HI.X.SX32 R161, R13, R28.reuse, 0x1, P0 ;  /* 0x0000001c0da17211 */ /* 0x080fe400000f0eff */
[----:B------:R-:W-:Y:S02]  /*19a0*/  LEA.HI.X.SX32 R151, R23, R28, 0x1, P2 ;  /* 0x0000001c17977211 */ /* 0x000fe400010f0eff */
[----:B------:R-:W-:Y:S02]  /*19b0*/  LEA R6, R30, R5, 0x1 ;  /* 0x000000051e067211 */ /* 0x000fe400078e08ff */
[----:B------:R-:W-:-:S02]  /*19c0*/  LEA R158, P1, R15, R26, 0x1 ;  /* 0x0000001a0f9e7211 */ /* 0x000fc400078208ff */
[-C--:B------:R-:W-:Y:S01]  /*19d0*/  LEA R154, P0, R19, R26.reuse, 0x1 ;  /* 0x0000001a139a7211 */ /* 0x080fe200078008ff */
[----:B------:R-:W-:Y:S01]  /*19e0*/  IMAD R7, R30, 0x2, R6 ;  /* 0x000000021e077824 */ /* 0x000fe200078e0206 */
[----:B------:R-:W-:Y:S02]  /*19f0*/  LEA R144, P2, R0, R26, 0x1 ;  /* 0x0000001a00907211 */ /* 0x000fe400078408ff */
[-C--:B------:R-:W-:Y:S02]  /*1a00*/  LEA.HI.X.SX32 R159, R15, R28.reuse, 0x1, P1 ;  /* 0x0000001c0f9f7211 */ /* 0x080fe400008f0eff */
[----:B------:R-:W-:Y:S02]  /*1a10*/  LEA R8, R30, R7, 0x1 ;  /* 0x000000071e087211 */ /* 0x000fe400078e08ff */
[-C--:B------:R-:W-:Y:S02]  /*1a20*/  LEA.HI.X.SX32 R155, R19, R28.reuse, 0x1, P0 ;  /* 0x0000001c139b7211 */ /* 0x080fe400000f0eff */
[----:B------:R-:W-:Y:S01]  /*1a30*/  LEA.HI.X.SX32 R145, R0, R28, 0x1, P2 ;  /* 0x0000001c00917211 */ /* 0x000fe200010f0eff */
[----:B------:R-:W-:Y:S01]  /*1a40*/  IMAD R9, R30, 0x2, R8 ;  /* 0x000000021e097824 */ /* 0x000fe200078e0208 */
[----:B------:R-:W-:-:S02]  /*1a50*/  LEA R152, P1, R21, R26, 0x1 ;  /* 0x0000001a15987211 */ /* 0x000fc400078208ff */
[----:B------:R-:W-:Y:S02]  /*1a60*/  LEA R148, P0, R24, R26, 0x1 ;  /* 0x0000001a18947211 */ /* 0x000fe400078008ff */
[----:B------:R-:W-:Y:S02]  /*1a70*/  LEA R0, R30, R9, 0x1 ;  /* 0x000000091e007211 */ /* 0x000fe400078e08ff */
[-C--:B------:R-:W-:Y:S02]  /*1a80*/  LEA.HI.X.SX32 R153, R21, R28.reuse, 0x1, P1 ;  /* 0x0000001c15997211 */ /* 0x080fe400008f0eff */
[----:B------:R-:W-:Y:S01]  /*1a90*/  LEA.HI.X.SX32 R149, R24, R28, 0x1, P0 ;  /* 0x0000001c18957211 */ /* 0x000fe200000f0eff */
[----:B------:R-:W-:Y:S01]  /*1aa0*/  IMAD R10, R30, 0x2, R0 ;  /* 0x000000021e0a7824 */ /* 0x000fe200078e0200 */
[-C--:B------:R-:W-:Y:S02]  /*1ab0*/  LEA R146, P1, R25, R26.reuse, 0x1 ;  /* 0x0000001a19927211 */ /* 0x080fe400078208ff */
[----:B------:R-:W-:-:S02]  /*1ac0*/  LEA R142, P0, R2, R26, 0x1 ;  /* 0x0000001a028e7211 */ /* 0x000fc400078008ff */
[-C--:B------:R-:W-:Y:S02]  /*1ad0*/  LEA.HI.X.SX32 R147, R25, R28.reuse, 0x1, P1 ;  /* 0x0000001c19937211 */ /* 0x080fe400008f0eff */
[----:B------:R-:W-:Y:S02]  /*1ae0*/  LEA.HI.X.SX32 R143, R2, R28, 0x1, P0 ;  /* 0x0000001c028f7211 */ /* 0x000fe400000f0eff */
[C---:B------:R-:W-:Y:S02]  /*1af0*/  LEA R140, P1, R3.reuse, R26, 0x1 ;  /* 0x0000001a038c7211 */ /* 0x040fe400078208ff */
[----:B------:R-:W-:Y:S02]  /*1b00*/  LEA R2, R30, R10, 0x1 ;  /* 0x0000000a1e027211 */ /* 0x000fe400078e08ff */
[----:B------:R-:W-:Y:S02]  /*1b10*/  LEA.HI.X.SX32 R141, R3, R28, 0x1, P1 ;  /* 0x0000001c038d7211 */ /* 0x000fe400008f0eff */
[-C--:B------:R-:W-:Y:S01]  /*1b20*/  LEA R138, P2, R4, R26.reuse, 0x1 ;  /* 0x0000001a048a7211 */ /* 0x080fe200078408ff */
[----:B------:R-:W-:Y:S01]  /*1b30*/  IMAD R3, R30, 0x2, R2 ;  /* 0x000000021e037824 */ /* 0x000fe200078e0202 */
[----:B------:R-:W-:-:S02]  /*1b40*/  LEA R136, P0, R5, R26, 0x1 ;  /* 0x0000001a05887211 */ /* 0x000fc400078008ff */
[----:B------:R-:W-:Y:S02]  /*1b50*/  LEA.HI.X.SX32 R139, R4, R28, 0x1, P2 ;  /* 0x0000001c048b7211 */ /* 0x000fe400010f0eff */
[----:B------:R-:W-:Y:S02]  /*1b60*/  LEA R132, P2, R7, R26, 0x1 ;  /* 0x0000001a07847211 */ /* 0x000fe400078408ff */
[C---:B------:R-:W-:Y:S02]  /*1b70*/  LEA R4, R30.reuse, R3, 0x1 ;  /* 0x000000031e047211 */ /* 0x040fe400078e08ff */
[-C--:B------:R-:W-:Y:S02]  /*1b80*/  LEA.HI.X.SX32 R137, R5, R28.reuse, 0x1, P0 ;  /* 0x0000001c05897211 */ /* 0x080fe400000f0eff */
[----:B------:R-:W-:Y:S01]  /*1b90*/  LEA.HI.X.SX32 R133, R7, R28, 0x1, P2 ;  /* 0x0000001c07857211 */ /* 0x000fe200010f0eff */
[----:B------:R-:W-:Y:S01]  /*1ba0*/  IMAD R5, R30, 0x2, R4 ;  /* 0x000000021e057824 */ /* 0x000fe200078e0204 */
[----:B------:R-:W-:-:S02]  /*1bb0*/  LEA R134, P1, R6, R26, 0x1 ;  /* 0x0000001a06867211 */ /* 0x000fc400078208ff */
[----:B------:R-:W-:Y:S02]  /*1bc0*/  LEA R126, P2, R0, R26, 0x1 ;  /* 0x0000001a007e7211 */ /* 0x000fe400078408ff */
[-C--:B------:R-:W-:Y:S02]  /*1bd0*/  LEA.HI.X.SX32 R135, R6, R28.reuse, 0x1, P1 ;  /* 0x0000001c06877211 */ /* 0x080fe400008f0eff */
[----:B------:R-:W-:Y:S02]  /*1be0*/  LEA.HI.X.SX32 R127, R0, R28, 0x1, P2 ;  /* 0x0000001c007f7211 */ /* 0x000fe400010f0eff */
[C---:B------:R-:W-:Y:S02]  /*1bf0*/  LEA R128, P1, R9.reuse, R26, 0x1 ;  /* 0x0000001a09807211 */ /* 0x040fe400078208ff */
[----:B------:R-:W-:Y:S02]  /*1c00*/  LEA R0, R30, R5, 0x1 ;  /* 0x000000051e007211 */ /* 0x000fe400078e08ff */
[----:B------:R-:W-:-:S02]  /*1c10*/  LEA.HI.X.SX32 R129, R9, R28, 0x1, P1 ;  /* 0x0000001c09817211 */ /* 0x000fc400008f0eff */
[-C--:B0-----:R-:W-:Y:S01]  /*1c20*/  LEA R122, P1, R2, R26.reuse, 0x1 ;  /* 0x0000001a027a7211 */ /* 0x081fe200078208ff */
[----:B------:R-:W-:Y:S01]  /*1c30*/  IMAD R6, R30, 0x2, R0 ;  /* 0x000000021e067824 */ /* 0x000fe200078e0200 */
[----:B------:R-:W-:Y:S02]  /*1c40*/  LEA R130, P0, R8, R26, 0x1 ;  /* 0x0000001a08827211 */ /* 0x000fe400078008ff */
[----:B------:R-:W-:Y:S02]  /*1c50*/  LEA.HI.X.SX32 R123, R2, R28, 0x1, P1 ;  /* 0x0000001c027b7211 */ /* 0x000fe400008f0eff */
[----:B-1----:R-:W-:Y:S02]  /*1c60*/  LEA R120, P2, R3, R26, 0x1 ;  /* 0x0000001a03787211 */ /* 0x002fe400078408ff */
[----:B------:R-:W-:Y:S02]  /*1c70*/  LEA R2, R30, R6, 0x1 ;  /* 0x000000061e027211 */ /* 0x000fe400078e08ff */
[----:B------:R-:W-:-:S02]  /*1c80*/  LEA.HI.X.SX32 R131, R8, R28, 0x1, P0 ;  /* 0x0000001c08837211 */ /* 0x000fc400000f0eff */
[----:B------:R-:W-:Y:S02]  /*1c90*/  LEA R124, P0, R10, R26, 0x1 ;  /* 0x0000001a0a7c7211 */ /* 0x000fe400078008ff */
[----:B------:R-:W-:Y:S01]  /*1ca0*/  LEA.HI.X.SX32 R121, R3, R28, 0x1, P2 ;  /* 0x0000001c03797211 */ /* 0x000fe200010f0eff */
[----:B------:R-:W-:Y:S01]  /*1cb0*/  IMAD R3, R30, 0x2, R2 ;  /* 0x000000021e037824 */ /* 0x000fe200078e0202 */
[----:B------:R-:W-:Y:S02]  /*1cc0*/  LEA R18, P2, R0, R26, 0x1 ;  /* 0x0000001a00127211 */ /* 0x000fe400078408ff */
[----:B------:R-:W-:Y:S02]  /*1cd0*/  LEA.HI.X.SX32 R125, R10, R28, 0x1, P0 ;  /* 0x0000001c0a7d7211 */ /* 0x000fe400000f0eff */
[-C--:B------:R-:W-:Y:S02]  /*1ce0*/  LEA R22, P0, R4, R26.reuse, 0x1 ;  /* 0x0000001a04167211 */ /* 0x080fe400078008ff */
[----:B------:R-:W-:-:S02]  /*1cf0*/  LEA R20, P1, R5, R26, 0x1 ;  /* 0x0000001a05147211 */ /* 0x000fc400078208ff */
[-C--:B------:R-:W-:Y:S02]  /*1d00*/  LEA.HI.X.SX32 R19, R0, R28.reuse, 0x1, P2 ;  /* 0x0000001c00137211 */ /* 0x080fe400010f0eff */
[----:B------:R-:W-:Y:S02]  /*1d10*/  LEA R0, R30, R3, 0x1 ;  /* 0x000000031e007211 */ /* 0x000fe400078e08ff */
[-C--:B------:R-:W-:Y:S01]  /*1d20*/  LEA.HI.X.SX32 R23, R4, R28.reuse, 0x1, P0 ;  /* 0x0000001c04177211 */ /* 0x080fe200000f0eff */
[----:B------:R-:W-:Y:S01]  /*1d30*/  IMAD.MOV.U32 R4, RZ, RZ, 0x3f800000 ;  /* 0x3f800000ff047424 */ /* 0x000fe200078e00ff */
[----:B------:R-:W-:Y:S02]  /*1d40*/  LEA.HI.X.SX32 R21, R5, R28, 0x1, P1 ;  /* 0x0000001c05157211 */ /* 0x000fe400008f0eff */
[-C--:B------:R-:W-:Y:S02]  /*1d50*/  LEA R16, P0, R6, R26.reuse, 0x1 ;  /* 0x0000001a06107211 */ /* 0x080fe400078008ff */
[----:B------:R-:W-:-:S02]  /*1d60*/  LEA R14, P1, R2, R26, 0x1 ;  /* 0x0000001a020e7211 */ /* 0x000fc400078208ff */
[CC--:B------:R-:W-:Y:S02]  /*1d70*/  LEA R12, P2, R3.reuse, R26.reuse, 0x1 ;  /* 0x0000001a030c7211 */ /* 0x0c0fe400078408ff */
[----:B------:R-:W-:Y:S02]  /*1d80*/  LEA R10, P3, R0, R26, 0x1 ;  /* 0x0000001a000a7211 */ /* 0x000fe400078608ff */
[-C--:B------:R-:W-:Y:S01]  /*1d90*/  LEA.HI.X.SX32 R17, R6, R28.reuse, 0x1, P0 ;  /* 0x0000001c06117211 */ /* 0x080fe200000f0eff */
[----:B------:R-:W-:Y:S01]  /*1da0*/  IMAD.MOV.U32 R6, RZ, RZ, -0x800000 ;  /* 0xff800000ff067424 */ /* 0x000fe200078e00ff */
[-C--:B------:R-:W-:Y:S02]  /*1db0*/  LEA.HI.X.SX32 R15, R2, R28.reuse, 0x1, P1 ;  /* 0x0000001c020f7211 */ /* 0x080fe400008f0eff */
[----:B------:R-:W-:Y:S02]  /*1dc0*/  LEA.HI.X.SX32 R13, R3, R28, 0x1, P2 ;  /* 0x0000001c030d7211 */ /* 0x000fe400010f0eff */
[----:B------:R-:W-:-:S02]  /*1dd0*/  CS2R R2, SRZ ;  /* 0x0000000000027805 */ /* 0x000fc4000001ff00 */
[----:B------:R-:W-:Y:S02]  /*1de0*/  LEA.HI.X.SX32 R11, R0, R28, 0x1, P3 ;  /* 0x0000001c000b7211 */ /* 0x000fe400018f0eff */
[----:B------:R-:W-:Y:S02]  /*1df0*/  MOV R0, 0xff800000 ;  /* 0xff80000000007802 */ /* 0x000fe40000000f00 */
[----:B------:R-:W-:-:S07]  /*1e00*/  MOV R5, 0x3f800000 ;  /* 0x3f80000000057802 */ /* 0x000fce0000000f00 */
.L_x_1:
[----:B------:R-:W2:Y:S04]  /*1e10*/  LDL.64 R222, [R1+0x38] ;  /* 0x0000380001de7983 */ /* 0x000ea80000100a00 */
[----:B------:R-:W3:Y:S04]  /*1e20*/  LDL.64 R8, [R1+0x30] ;  /* 0x0000300001087983 */ /* 0x000ee80000100a00 */
[----:B------:R-:W4:Y:S04]  /*1e30*/  LDL.64 R220, [R1+0x28] ;  /* 0x0000280001dc7983 */ /* 0x000f280000100a00 */
[----:B------:R-:W4:Y:S04]  /*1e40*/  LDL.64 R218, [R1+0x20] ;  /* 0x0000200001da7983 */ /* 0x000f280000100a00 */
[----:B------:R-:W4:Y:S04]  /*1e50*/  LDL.64 R216, [R1+0x18] ;  /* 0x0000180001d87983 */ /* 0x000f280000100a00 */
[----:B------:R-:W4:Y:S04]  /*1e60*/  LDL.64 R214, [R1+0x10] ;  /* 0x0000100001d67983 */ /* 0x000f280000100a00 */
[----:B------:R-:W4:Y:S04]  /*1e70*/  LDL.64 R212, [R1+0x8] ;  /* 0x0000080001d47983 */ /* 0x000f280000100a00 */
[----:B------:R-:W4:Y:S01]  /*1e80*/  LDL.64 R210, [R1] ;  /* 0x0000000001d27983 */ /* 0x000f220000100a00 */
[----:B-----5:R-:W-:-:S03]  /*1e90*/  IMAD.WIDE R46, R2, 0x2, R240 ;  /* 0x00000002022e7825 */ /* 0x020fc600078e02f0 */
[----:B------:R-:W-:Y:S01]  /*1ea0*/  STL [R1+0x4c], R4 ;  /* 0x00004c0401007387 */ /* 0x000fe20000100800 */
[----:B------:R-:W-:-:S03]  /*1eb0*/  IMAD.WIDE R48, R2, 0x2, R236 ;  /* 0x0000000202307825 */ /* 0x000fc600078e02ec */
[----:B------:R-:W-:Y:S01]  /*1ec0*/  STL [R1+0x48], R5 ;  /* 0x0000480501007387 */ /* 0x000fe20000100800 */
[----:B------:R-:W-:-:S03]  /*1ed0*/  IMAD.WIDE R44, R2, 0x2, R244 ;  /* 0x00000002022c7825 */ /* 0x000fc600078e02f4 */
[----:B------:R0:W4:Y:S01]  /*1ee0*/  LDG.E.U16 R54, desc[UR24][R48.64] ;  /* 0x0000001830367981 */ /* 0x000122000c1e1500 */
[----:B------:R-:W-:-:S03]  /*1ef0*/  IMAD.WIDE R50, R2, 0x2, R178 ;  /* 0x0000000202327825 */ /* 0x000fc600078e02b2 */
[----:B------:R-:W-:Y:S01]  /*1f00*/  STL [R1+0x44], R163 ;  /* 0x000044a301007387 */ /* 0x000fe20000100800 */
[----:B------:R-:W-:-:S03]  /*1f10*/  IMAD.WIDE R52, R2, 0x2, R198 ;  /* 0x0000000202347825 */ /* 0x000fc600078e02c6 */
[----:B------:R1:W4:Y:S01]  /*1f20*/  LDG.E.U16 R59, desc[UR24][R50.64] ;  /* 0x00000018323b7981 */ /* 0x000322000c1e1500 */
[----:B0-----:R-:W-:-:S03]  /*1f30*/  IMAD.WIDE R48, R2, 0x2, R194 ;  /* 0x0000000202307825 */ /* 0x001fc600078e02c2 */
[----:B------:R-:W4:Y:S04]  /*1f40*/  LDG.E.U16 R52, desc[UR24][R52.64] ;  /* 0x0000001834347981 */ /* 0x000f28000c1e1500 */
[----:B------:R0:W4:Y:S01]  /*1f50*/  LDG.E.U16 R63, desc[UR24][R48.64] ;  /* 0x00000018303f7981 */ /* 0x000122000c1e1500 */
[----:B-1----:R-:W-:-:S04]  /*1f60*/  IMAD.WIDE R50, R2, 0x2, R192 ;  /* 0x0000000202327825 */ /* 0x002fc800078e02c0 */
[----:B0-----:R-:W-:-:S04]  /*1f70*/  IMAD.WIDE R48, R2, 0x2, R188 ;  /* 0x0000000202307825 */ /* 0x001fc800078e02bc */
[----:B--2---:R-:W-:-:S04]  /*1f80*/  IMAD.WIDE R28, R2, 0x2, R222 ;  /* 0x00000002021c7825 */ /* 0x004fc800078e02de */
[C---:B---3--:R-:W-:Y:S01]  /*1f90*/  IMAD.WIDE R30, R2.reuse, 0x2, R8 ;  /* 0x00000002021e7825 */ /* 0x048fe200078e0208 */
[----:B------:R0:W2:Y:S03]  /*1fa0*/  LDG.E.U16 R7, desc[UR24][R28.64] ;  /* 0x000000181c077981 */ /* 0x0000a6000c1e1500 */
[C---:B----4-:R-:W-:Y:S01]  /*1fb0*/  IMAD.WIDE R34, R2.reuse, 0x2, R220 ;  /* 0x0000000202227825 */ /* 0x050fe200078e02dc */
[----:B------:R1:W3:Y:S03]  /*1fc0*/  LDG.E.U16 R8, desc[UR24][R30.64] ;  /* 0x000000181e087981 */ /* 0x0002e6000c1e1500 */
[C---:B------:R-:W-:Y:S01]  /*1fd0*/  IMAD.WIDE R36, R2.reuse, 0x2, R218 ;  /* 0x0000000202247825 */ /* 0x040fe200078e02da */
[----:B------:R-:W4:Y:S03]  /*1fe0*/  LDG.E.U16 R9, desc[UR24][R34.64] ;  /* 0x0000001822097981 */ /* 0x000f26000c1e1500 */
[C---:B------:R-:W-:Y:S01]  /*1ff0*/  IMAD.WIDE R38, R2.reuse, 0x2, R216 ;  /* 0x0000000202267825 */ /* 0x040fe200078e02d8 */
[----:B------:R1:W3:Y:S03]  /*2000*/  LDG.E.U16 R24, desc[UR24][R36.64] ;  /* 0x0000001824187981 */ /* 0x0002e6000c1e1500 */
[C---:B------:R-:W-:Y:S01]  /*2010*/  IMAD.WIDE R40, R2.reuse, 0x2, R214 ;  /* 0x0000000202287825 */ /* 0x040fe200078e02d6 */
[----:B------:R1:W3:Y:S03]  /*2020*/  LDG.E.U16 R25, desc[UR24][R38.64] ;  /* 0x0000001826197981 */ /* 0x0002e6000c1e1500 */
[C---:B------:R-:W-:Y:S01]  /*2030*/  IMAD.WIDE R42, R2.reuse, 0x2, R212 ;  /* 0x00000002022a7825 */ /* 0x040fe200078e02d4 */
[----:B------:R1:W3:Y:S03]  /*2040*/  LDG.E.U16 R26, desc[UR24][R40.64] ;  /* 0x00000018281a7981 */ /* 0x0002e6000c1e1500 */
[C---:B0-----:R-:W-:Y:S01]  /*2050*/  IMAD.WIDE R28, R2.reuse, 0x2, R210 ;  /* 0x00000002021c7825 */ /* 0x041fe200078e02d2 */
[----:B------:R0:W3:Y:S03]  /*2060*/  LDG.E.U16 R27, desc[UR24][R42.64] ;  /* 0x000000182a1b7981 */ /* 0x0000e6000c1e1500 */
[C---:B-1----:R-:W-:Y:S01]  /*2070*/  IMAD.WIDE R30, R2.reuse, 0x2, R248 ;  /* 0x00000002021e7825 */ /* 0x042fe200078e02f8 */
[----:B------:R1:W3:Y:S03]  /*2080*/  LDG.E.U16 R32, desc[UR24][R28.64] ;  /* 0x000000181c207981 */ /* 0x0002e6000c1e1500 */
        /* <DEDUP_REMOVED lines=15> */
[----:B------:R-:W3:Y:S03]  /*2180*/  LDG.E.U16 R60, desc[UR24][R28.64] ;  /* 0x000000181c3c7981 */ /* 0x000ee6000c1e1500 */
[C---:B0-----:R-:W-:Y:S01]  /*2190*/  IMAD.WIDE R38, R2.reuse, 0x2, R168 ;  /* 0x0000000202267825 */ /* 0x041fe200078e02a8 */
[----:B------:R-:W3:Y:S03]  /*21a0*/  LDG.E.U16 R61, desc[UR24][R30.64] ;  /* 0x000000181e3d7981 */ /* 0x000ee6000c1e1500 */
[C---:B-1----:R-:W-:Y:S01]  /*21b0*/  IMAD.WIDE R40, R2.reuse, 0x2, R172 ;  /* 0x0000000202287825 */ /* 0x042fe200078e02ac */
[----:B------:R0:W3:Y:S03]  /*21c0*/  LDG.E.U16 R62, desc[UR24][R46.64] ;  /* 0x000000182e3e7981 */ /* 0x0000e6000c1e1500 */
[C---:B------:R-:W-:Y:S01]  /*21d0*/  IMAD.WIDE R42, R2.reuse, 0x2, R176 ;  /* 0x00000002022a7825 */ /* 0x040fe200078e02b0 */
[----:B------:R1:W3:Y:S03]  /*21e0*/  LDG.E.U16 R36, desc[UR24][R36.64] ;  /* 0x0000001824247981 */ /* 0x0002e6000c1e1500 */
[C---:B------:R-:W-:Y:S01]  /*21f0*/  IMAD.WIDE R44, R2.reuse, 0x2, R180 ;  /* 0x00000002022c7825 */ /* 0x040fe200078e02b4 */
[----:B------:R1:W3:Y:S03]  /*2200*/  LDG.E.U16 R38, desc[UR24][R38.64] ;  /* 0x0000001826267981 */ /* 0x0002e6000c1e1500 */
[C---:B0-----:R-:W-:Y:S01]  /*2210*/  IMAD.WIDE R46, R2.reuse, 0x2, R184 ;  /* 0x00000002022e7825 */ /* 0x041fe200078e02b8 */
[----:B------:R-:W3:Y:S03]  /*2220*/  LDG.E.U16 R40, desc[UR24][R40.64] ;  /* 0x0000001828287981 */ /* 0x000ee6000c1e1500 */
[C---:B------:R-:W-:Y:S01]  /*2230*/  IMAD.WIDE R30, R2.reuse, 0x2, R196 ;  /* 0x00000002021e7825 */ /* 0x040fe200078e02c4 */
[----:B------:R-:W3:Y:S03]  /*2240*/  LDG.E.U16 R42, desc[UR24][R42.64] ;  /* 0x000000182a2a7981 */ /* 0x000ee6000c1e1500 */
[----:B------:R-:W-:Y:S01]  /*2250*/  IMAD.WIDE R28, R2, 0x2, R200 ;  /* 0x00000002021c7825 */ /* 0x000fe200078e02c8 */
[----:B------:R0:W3:Y:S04]  /*2260*/  LDG.E.U16 R162, desc[UR24][R44.64] ;  /* 0x000000182ca27981 */ /* 0x0000e8000c1e1500 */
[----:B------:R-:W3:Y:S04]  /*2270*/  LDG.E.U16 R210, desc[UR24][R46.64] ;  /* 0x000000182ed27981 */ /* 0x000ee8000c1e1500 */
[----:B------:R-:W3:Y:S04]  /*2280*/  LDG.E.U16 R211, desc[UR24][R48.64] ;  /* 0x0000001830d37981 */ /* 0x000ee8000c1e1500 */
[----:B------:R-:W3:Y:S04]  /*2290*/  LDG.E.U16 R212, desc[UR24][R50.64] ;  /* 0x0000001832d47981 */ /* 0x000ee8000c1e1500 */
[----:B------:R-:W3:Y:S04]  /*22a0*/  LDG.E.U16 R213, desc[UR24][R30.64] ;  /* 0x000000181ed57981 */ /* 0x000ee8000c1e1500 */
[----:B------:R-:W3:Y:S04]  /*22b0*/  LDG.E.U16 R214, desc[UR24][R28.64] ;  /* 0x000000181cd67981 */ /* 0x000ee8000c1e1500 */
[----:B------:R-:W-:Y:S04]  /*22c0*/  STL [R1+0x54], R248 ;  /* 0x000054f801007387 */ /* 0x000fe80000100800 */
        /* <DEDUP_REMOVED lines=23> */
[----:B------:R1:W-:Y:S02]  /*2440*/  STL [R1+0xb4], R194 ;  /* 0x0000b4c201007387 */ /* 0x0003e40000100800 */
[----:B-1----:R-:W1:Y:S02]  /*2450*/  S2R R194, SR_TID.X ;  /* 0x0000000000c27919 */ /* 0x002e640000002100 */
[----:B-1----:R-:W-:-:S02]  /*2460*/  LOP3.LUT R37, R194, 0xff, RZ, 0xc0, !PT ;  /* 0x000000ffc2257812 */ /* 0x002fc400078ec0ff */
[----:B------:R-:W-:-:S03]  /*2470*/  LOP3.LUT R39, R194, 0xc0, RZ, 0xc0, !PT ;  /* 0x000000c0c2277812 */ /* 0x000fc600078ec0ff */
[----:B------:R-:W-:Y:S01]  /*2480*/  IMAD.SHL.U32 R37, R37, 0x2, RZ ;  /* 0x0000000225257824 */ /* 0x000fe200078e00ff */
[----:B0-----:R-:W-:-:S04]  /*2490*/  SHF.R.U32.HI R44, RZ, 0x2, R39 ;  /* 0x00000002ff2c7819 */ /* 0x001fc80000011627 */
[----:B------:R-:W-:Y:S01]  /*24a0*/  LOP3.LUT R44, R37, R44, RZ, 0x3c, !PT ;  /* 0x0000002c252c7212 */ /* 0x000fe200078e3cff */
[----:B------:R-:W-:Y:S06]  /*24b0*/  BAR.SYNC.DEFER_BLOCKING 0x0 ;  /* 0x0000000000007b1d */ /* 0x000fec0000010000 */
[----:B------:R-:W-:Y:S04]  /*24c0*/  STS.U16 [R44+UR7+0x6800], R59 ;  /* 0x0068003b2c007988 */ /* 0x000fe80008000407 */
[----:B------:R-:W-:Y:S04]  /*24d0*/  STS.U16 [R44+UR7+0x7800], R63 ;  /* 0x0078003f2c007988 */ /* 0x000fe80008000407 */
[----:B------:R-:W-:Y:S04]  /*24e0*/  STS.U16 [R44+UR7+0x7c00], R52 ;  /* 0x007c00342c007988 */ /* 0x000fe80008000407 */
[----:B--2---:R0:W-:Y:S02]  /*24f0*/  STS.U16 [R44+UR7+0x4000], R7 ;  /* 0x004000072c007988 */ /* 0x0041e40008000407 */
[----:B0-----:R-:W-:-:S02]  /*2500*/  LOP3.LUT R7, R44, 0x40, RZ, 0x3c, !PT ;  /* 0x000000402c077812 */ /* 0x001fc400078e3cff */
[----:B----4-:R-:W-:Y:S04]  /*2510*/  STS.U16 [R44+UR7+0x4400], R9 ;  /* 0x004400092c007988 */ /* 0x010fe80008000407 */
[----:B---3--:R-:W-:Y:S04]  /*2520*/  STS.U16 [R44+UR7+0x4800], R25 ;  /* 0x004800192c007988 */ /* 0x008fe80008000407 */
        /* <DEDUP_REMOVED lines=20> */
[----:B------:R-:W-:Y:S04]  /*2670*/  STS.U16 [R7+UR7+0x6a00], R162 ;  /* 0x006a00a207007988 */ /* 0x000fe80008000407 */
[----:B------:R-:W-:Y:S04]  /*2680*/  STS.U16 [R7+UR7+0x6e00], R210 ;  /* 0x006e00d207007988 */ /* 0x000fe80008000407 */
[----:B------:R-:W-:Y:S04]  /*2690*/  STS.U16 [R7+UR7+0x7200], R211 ;  /* 0x007200d307007988 */ /* 0x000fe80008000407 */
[----:B------:R-:W-:Y:S04]  /*26a0*/  STS.U16 [R7+UR7+0x7600], R212 ;  /* 0x007600d407007988 */ /* 0x000fe80008000407 */
[----:B------:R1:W-:Y:S04]  /*26b0*/  STS.U16 [R7+UR7+0x7a00], R213 ;  /* 0x007a00d507007988 */ /* 0x0003e80008000407 */
[----:B------:R2:W-:Y:S01]  /*26c0*/  STS.U16 [R7+UR7+0x7e00], R214 ;  /* 0x007e00d607007988 */ /* 0x0005e20008000407 */
[----:B------:R3:W-:Y:S06]  /*26d0*/  MEMBAR.ALL.CTA ;  /* 0x0000000000007992 */ /* 0x0007ec0000008000 */
[----:B---3--:R-:W3:Y:S01]  /*26e0*/  FENCE.VIEW.ASYNC.S ;  /* 0x00000000000073c6 */ /* 0x008ee20000000000 */
[----:B------:R-:W-:-:S04]  /*26f0*/  USHF.L.U32 UR5, UR29, 0x7, URZ ;  /* 0x000000071d057899 */ /* 0x000fc8000800063f */
[----:B------:R-:W-:Y:S01]  /*2700*/  ULOP3.LUT UR5, UR5, 0x200, URZ, 0xc0, !UPT ;  /* 0x0000020005057892 */ /* 0x000fe2000f8ec03f */
[----:B---3--:R-:W-:Y:S03]  /*2710*/  BAR.SYNC.DEFER_BLOCKING 0x0 ;  /* 0x0000000000007b1d */ /* 0x008fe60000010000 */
[----:B------:R-:W-:-:S04]  /*2720*/  ULEA.HI UR5, UR7, UR5, URZ, 0x1c ;  /* 0x0000000507057291 */ /* 0x000fc8000f8fe03f */
[----:B------:R-:W-:Y:S01]  /*2730*/  ULOP3.LUT UR16, UR5, 0x3fff, URZ, 0xc0, !UPT ;  /* 0x00003fff05107892 */ /* 0x000fe2000f8ec03f */
[----:B------:R-:W-:Y:S01]  /*2740*/  UMOV UR17, 0x40000040 ;  /* 0x4000004000117882 */ /* 0x000fe20000000000 */
[----:B0-----:R-:W-:-:S07]  /*2750*/  WARPGROUP.ARRIVE ;  /* 0x00000000000079c5 */ /* 0x001fce0000000000 */
[----:B------:R-:W-:Y:S01]  /*2760*/  HGMMA.64x128x16.F32.BF16 R24, gdesc[UR16].tnspA, RZ, !UPT ;  /* 0x21e00000101879f0 */ /* 0x000fe2000c7018ff */
[----:B------:R-:W-:Y:S01]  /*2770*/  UIADD3 UR8, UP0, UR16, 0x80, URZ ;  /* 0x0000008010087890 */ /* 0x000fe2000ff1e03f */
[----:B------:R-:W-:-:S03]  /*2780*/  UMOV UR5, URZ ;  /* 0x0000003f00057c82 */ /* 0x000fc60008000000 */
[----:B------:R-:W-:-:S04]  /*2790*/  UIADD3.X UR9, UR5, 0x40000040, URZ, UP0, !UPT ;  /* 0x4000004005097890 */ /* 0x000fc800087fe43f */
[----:B------:R-:W-:-:S05]  /*27a0*/  UIADD3.64 UR20, UR8, 0x80, URZ ;  /* 0x0000008008147897 */ /* 0x000fca000fffe03f */
[----:B------:R-:W-:Y:S01]  /*27b0*/  HGMMA.64x128x16.F32.BF16 R24, gdesc[UR8].tnspA, R24 ;  /* 0x21e00000081879f0 */ /* 0x000fe20008701818 */
[----:B------:R-:W-:-:S11]  /*27c0*/  UIADD3.64 UR12, UR8, 0x100, URZ ;  /* 0x00000100080c7897 */ /* 0x000fd6000fffe03f */
[----:B------:R-:W-:Y:S01]  /*27d0*/  HGMMA.64x128x16.F32.BF16 R24, gdesc[UR20].tnspA, R24 ;  /* 0x21e00000141879f0 */ /* 0x000fe20008701818 */
[----:B-1----:R-:W-:-:S04]  /*27e0*/  IMAD.WIDE R212, R3, 0x2, R206 ;  /* 0x0000000203d47825 */ /* 0x002fc800078e02ce */
[C---:B------:R-:W-:Y:S02]  /*27f0*/  IMAD.WIDE R218, R3.reuse, 0x2, R160 ;  /* 0x0000000203da7825 */ /* 0x040fe400078e02a0 */
[----:B------:R-:W3:Y:S02]  /*2800*/  LDG.E.U16 R212, desc[UR24][R212.64] ;  /* 0x00000018d4d47981 */ /* 0x000ee4000c1e1500 */
[----:B------:R-:W-:-:S04]  /*2810*/  IMAD.WIDE R216, R3, 0x2, R156 ;  /* 0x0000000203d87825 */ /* 0x000fc800078e029c */
[----:B------:R-:W-:-:S04]  /*2820*/  IMAD.WIDE R222, R3, 0x2, R150 ;  /* 0x0000000203de7825 */ /* 0x000fc800078e0296 */
[C---:B------:R-:W-:Y:S01]  /*2830*/  IMAD.WIDE R224, R3.reuse, 0x2, R142 ;  /* 0x0000000203e07825 */ /* 0x040fe200078e028e */
[----:B------:R-:W4:Y:S04]  /*2840*/  LDG.E.U16 R213, desc[UR24][R218.64] ;  /* 0x00000018dad57981 */ /* 0x000f28000c1e1500 */
[----:B------:R-:W3:Y:S04]  /*2850*/  LDG.E.U16 R222, desc[UR24][R222.64] ;  /* 0x00000018dede7981 */ /* 0x000ee8000c1e1500 */
[----:B------:R0:W3:Y:S04]  /*2860*/  LDG.E.U16 R219, desc[UR24][R216.64] ;  /* 0x00000018d8db7981 */ /* 0x0000e8000c1e1500 */
[----:B------:R1:W3:Y:S01]  /*2870*/  LDG.E.U16 R223, desc[UR24][R224.64] ;  /* 0x00000018e0df7981 */ /* 0x0002e2000c1e1500 */
[----:B------:R-:W-:Y:S01]  /*2880*/  HGMMA.64x128x16.F32.BF16 R24, gdesc[UR12].tnspA, R24, gsb0 ;  /* 0x21e000000c1879f0 */ /* 0x000fe20008001818 */
[----:B0-----:R-:W-:-:S04]  /*2890*/  IMAD.WIDE R216, R3, 0x2, R144 ;  /* 0x0000000203d87825 */ /* 0x001fc800078e0290 */
[C---:B-1----:R-:W-:Y:S02]  /*28a0*/  IMAD.WIDE R224, R3.reuse, 0x2, R136 ;  /* 0x0000000203e07825 */ /* 0x042fe400078e0288 */
[----:B------:R-:W3:Y:S02]  /*28b0*/  LDG.E.U16 R216, desc[UR24][R216.64] ;  /* 0x00000018d8d87981 */ /* 0x000ee4000c1e1500 */
[----:B------:R-:W-:-:S06]  /*28c0*/  IMAD.WIDE R230, R3, 0x2, R134 ;  /* 0x0000000203e67825 */ /* 0x000fcc00078e0286 */
[----:B------:R-:W3:Y:S04]  /*28d0*/  LDG.E.U16 R230, desc[UR24][R230.64] ;  /* 0x00000018e6e67981 */ /* 0x000ee8000c1e1500 */
[----:B------:R0:W3:Y:S02]  /*28e0*/  LDG.E.U16 R217, desc[UR24][R224.64] ;  /* 0x00000018e0d97981 */ /* 0x0000e4000c1e1500 */
[----:B0-----:R-:W-:-:S05]  /*28f0*/  IMAD.WIDE R224, R3, 0x2, R132 ;  /* 0x0000000203e07825 */ /* 0x001fca00078e0284 */
[----:B------:R0:W3:Y:S02]  /*2900*/  LDG.E.U16 R231, desc[UR24][R224.64] ;  /* 0x00000018e0e77981 */ /* 0x0000e4000c1e1500 */
[----:B0-----:R-:W-:-:S05]  /*2910*/  IMAD.WIDE R224, R3, 0x2, R126 ;  /* 0x0000000203e07825 */ /* 0x001fca00078e027e */
[----:B------:R0:W3:Y:S02]  /*2920*/  LDG.E.U16 R238, desc[UR24][R224.64] ;  /* 0x00000018e0ee7981 */ /* 0x0000e4000c1e1500 */
[----:B0-----:R-:W-:-:S05]  /*2930*/  IMAD.WIDE R224, R3, 0x2, R120 ;  /* 0x0000000203e07825 */ /* 0x001fca00078e0278 */
[----:B------:R0:W3:Y:S02]  /*2940*/  LDG.E.U16 R243, desc[UR24][R224.64] ;  /* 0x00000018e0f37981 */ /* 0x0000e4000c1e1500 */
[----:B0-----:R-:W-:-:S05]  /*2950*/  IMAD.WIDE R224, R3, 0x2, R18 ;  /* 0x0000000203e07825 */ /* 0x001fca00078e0212 */
[----:B------:R0:W3:Y:S01]  /*2960*/  LDG.E.U16 R250, desc[UR24][R224.64] ;  /* 0x00000018e0fa7981 */ /* 0x0000e2000c1e1500 */
[----:B------:R-:W-:Y:S02]  /*2970*/  WARPGROUP.DEPBAR.LE gsb0, 0x0 ;  /* 0x00008000000079c5 */ /* 0x000fe40000010000 */
[----:B--2---:R-:W-:Y:S01]  /*2980*/  FMUL R7, R24, UR28 ;  /* 0x0000001c18077c20 */ /* 0x004fe20008400000 */
[----:B0-----:R-:W-:-:S05]  /*2990*/  FMUL R224, R25, UR28 ;  /* 0x0000001c19e07c20 */ /* 0x001fca0008400000 */
[----:B------:R-:W-:Y:S01]  /*29a0*/  FMNMX R7, R7, R224, !PT ;  /* 0x000000e007077209 */ /* 0x000fe20007800000 */
[----:B------:R-:W-:-:S05]  /*29b0*/  FMUL R224, R28, UR28 ;  /* 0x0000001c1ce07c20 */ /* 0x000fca0008400000 */
        /* <DEDUP_REMOVED lines=41> */
[----:B------:R-:W-:Y:S01]  /*2c50*/  FMUL R224, R69, UR28 ;  /* 0x0000001c45e07c20 */ /* 0x000fe20008400000 */
[----:B------:R-:W-:-:S04]  /*2c60*/  IMAD.WIDE R220, R3, 0x2, R204 ;  /* 0x0000000203dc7825 */ /* 0x000fc800078e02cc */
[----:B------:R-:W-:Y:S01]  /*2c70*/  FMNMX R7, R224, R7, !PT ;  /* 0x00000007e0077209 */ /* 0x000fe20007800000 */
[----:B------:R-:W-:-:S04]  /*2c80*/  IMAD.WIDE R8, R3, 0x2, R208 ;  /* 0x0000000203087825 */ /* 0x000fc800078e02d0 */
[----:B------:R-:W-:Y:S01]  /*2c90*/  FMUL R224, R72, UR28 ;  /* 0x0000001c48e07c20 */ /* 0x000fe20008400000 */
[----:B------:R-:W2:Y:S01]  /*2ca0*/  LDG.E.U16 R220, desc[UR24][R220.64] ;  /* 0x00000018dcdc7981 */ /* 0x000ea2000c1e1500 */
[----:B------:R-:W-:-:S03]  /*2cb0*/  IMAD.WIDE R210, R3, 0x2, R202 ;  /* 0x0000000203d27825 */ /* 0x000fc600078e02ca */
[----:B------:R-:W-:Y:S01]  /*2cc0*/  FMNMX R7, R224, R7, !PT ;  /* 0x00000007e0077209 */ /* 0x000fe20007800000 */
[----:B------:R-:W-:Y:S01]  /*2cd0*/  FMUL R224, R73, UR28 ;  /* 0x0000001c49e07c20 */ /* 0x000fe20008400000 */
[C---:B------:R-:W-:Y:S01]  /*2ce0*/  IMAD.WIDE R214, R3.reuse, 0x2, R152 ;  /* 0x0000000203d67825 */ /* 0x040fe200078e0298 */
[----:B------:R0:W4:Y:S04]  /*2cf0*/  LDG.E.U16 R162, desc[UR24][R210.64] ;  /* 0x00000018d2a27981 */ /* 0x000128000c1e1500 */
[----:B------:R1:W2:Y:S01]  /*2d00*/  LDG.E.U16 R221, desc[UR24][R8.64] ;  /* 0x0000001808dd7981 */ /* 0x0002a2000c1e1500 */
[C---:B------:R-:W-:Y:S01]  /*2d10*/  IMAD.WIDE R228, R3.reuse, 0x2, R140 ;  /* 0x0000000203e47825 */ /* 0x040fe200078e028c */
[----:B------:R-:W-:Y:S02]  /*2d20*/  FMNMX R7, R224, R7, !PT ;  /* 0x00000007e0077209 */ /* 0x000fe40007800000 */
[----:B------:R-:W3:Y:S01]  /*2d30*/  LDG.E.U16 R214, desc[UR24][R214.64] ;  /* 0x00000018d6d67981 */ /* 0x000ee2000c1e1500 */
[----:B0-----:R-:W-:-:S04]  /*2d40*/  IMAD.WIDE R210, R3, 0x2, R154 ;  /* 0x0000000203d27825 */ /* 0x001fc800078e029a */
[----:B-1----:R-:W-:-:S04]  /*2d50*/  IMAD.WIDE R8, R3, 0x2, R158 ;  /* 0x0000000203087825 */ /* 0x002fc800078e029e */
[----:B------:R-:W-:Y:S01]  /*2d60*/  FMUL R224, R76, UR28 ;  /* 0x0000001c4ce07c20 */ /* 0x000fe20008400000 */
[----:B------:R0:W2:Y:S01]  /*2d70*/  LDG.E.U16 R218, desc[UR24][R228.64] ;  /* 0x00000018e4da7981 */ /* 0x0000a2000c1e1500 */
[----:B------:R-:W-:-:S03]  /*2d80*/  IMAD.WIDE R226, R3, 0x2, R146 ;  /* 0x0000000203e27825 */ /* 0x000fc600078e0292 */
[----:B------:R-:W2:Y:S01]  /*2d90*/  LDG.E.U16 R9, desc[UR24][R8.64] ;  /* 0x0000001808097981 */ /* 0x000ea2000c1e1500 */
[----:B------:R-:W-:-:S03]  /*2da0*/  FMNMX R7, R224, R7, !PT ;  /* 0x00000007e0077209 */ /* 0x000fc60007800000 */
[----:B------:R1:W2:Y:S01]  /*2db0*/  LDG.E.U16 R215, desc[UR24][R226.64] ;  /* 0x00000018e2d77981 */ /* 0x0002a2000c1e1500 */
[----:B0-----:R-:W-:-:S03]  /*2dc0*/  IMAD.WIDE R228, R3, 0x2, R128 ;  /* 0x0000000203e47825 */ /* 0x001fc600078e0280 */
[----:B------:R0:W2:Y:S01]  /*2dd0*/  LDG.E.U16 R8, desc[UR24][R210.64] ;  /* 0x00000018d2087981 */ /* 0x0000a2000c1e1500 */
[----:B------:R-:W-:Y:S01]  /*2de0*/  FMUL R224, R77, UR28 ;  /* 0x0000001c4de07c20 */ /* 0x000fe20008400000 */
[C---:B-1----:R-:W-:Y:S02]  /*2df0*/  IMAD.WIDE R226, R3.reuse, 0x2, R138 ;  /* 0x0000000203e27825 */ /* 0x042fe400078e028a */
[----:B------:R1:W2:Y:S02]  /*2e00*/  LDG.E.U16 R235, desc[UR24][R228.64] ;  /* 0x00000018e4eb7981 */ /* 0x0002a4000c1e1500 */
[----:B0-----:R-:W-:Y:S01]  /*2e10*/  IMAD.WIDE R210, R3, 0x2, R148 ;  /* 0x0000000203d27825 */ /* 0x001fe200078e0294 */
[----:B------:R-:W-:-:S03]  /*2e20*/  FMNMX R7, R224, R7, !PT ;  /* 0x00000007e0077209 */ /* 0x000fc60007800000 */
[----:B------:R-:W-:Y:S01]  /*2e30*/  FMUL R224, R80, UR28 ;  /* 0x0000001c50e07c20 */ /* 0x000fe20008400000 */
[----:B-1----:R-:W-:Y:S01]  /*2e40*/  IMAD.WIDE R228, R3, 0x2, R122 ;  /* 0x0000000203e47825 */ /* 0x002fe200078e027a */
[----:B------:R-:W2:Y:S03]  /*2e50*/  LDG.E.U16 R210, desc[UR24][R210.64] ;  /* 0x00000018d2d27981 */ /* 0x000ea6000c1e1500 */
[----:B------:R-:W-:Y:S01]  /*2e60*/  FMNMX R7, R224, R7, !PT ;  /* 0x00000007e0077209 */ /* 0x000fe20007800000 */
[----:B------:R0:W2:Y:S04]  /*2e70*/  LDG.E.U16 R242, desc[UR24][R228.64] ;  /* 0x00000018e4f27981 */ /* 0x0000a8000c1e1500 */
[----:B------:R1:W2:Y:S01]  /*2e80*/  LDG.E.U16 R211, desc[UR24][R226.64] ;  /* 0x00000018e2d37981 */ /* 0x0002a2000c1e1500 */
[----:B------:R-:W-:Y:S01]  /*2e90*/  FMUL R224, R81, UR28 ;  /* 0x0000001c51e07c20 */ /* 0x000fe20008400000 */
[----:B0-----:R-:W-:-:S04]  /*2ea0*/  IMAD.WIDE R228, R3, 0x2, R20 ;  /* 0x0000000203e47825 */ /* 0x001fc800078e0214 */
[C---:B-1----:R-:W-:Y:S01]  /*2eb0*/  IMAD.WIDE R226, R3.reuse, 0x2, R130 ;  /* 0x0000000203e27825 */ /* 0x042fe200078e0282 */
[----:B------:R-:W2:Y:S04]  /*2ec0*/  LDG.E.U16 R247, desc[UR24][R228.64] ;  /* 0x00000018e4f77981 */ /* 0x000ea8000c1e1500 */
[----:B------:R0:W2:Y:S01]  /*2ed0*/  LDG.E.U16 R234, desc[UR24][R226.64] ;  /* 0x00000018e2ea7981 */ /* 0x0000a2000c1e1500 */
[----:B------:R-:W-:Y:S01]  /*2ee0*/  FMNMX R7, R224, R7, !PT ;  /* 0x00000007e0077209 */ /* 0x000fe20007800000 */
[----:B------:R-:W-:Y:S01]  /*2ef0*/  FMUL R224, R84, UR28 ;  /* 0x0000001c54e07c20 */ /* 0x000fe20008400000 */
[----:B0-----:R-:W-:-:S04]  /*2f00*/  IMAD.WIDE R226, R3, 0x2, R124 ;  /* 0x0000000203e27825 */ /* 0x001fc800078e027c */
[----:B------:R-:W-:Y:S01]  /*2f10*/  IMAD.WIDE R228, R3, 0x2, R14 ;  /* 0x0000000203e47825 */ /* 0x000fe200078e020e */
[----:B------:R0:W2:Y:S01]  /*2f20*/  LDG.E.U16 R239, desc[UR24][R226.64] ;  /* 0x00000018e2ef7981 */ /* 0x0000a2000c1e1500 */
[----:B------:R-:W-:-:S04]  /*2f30*/  FMNMX R7, R224, R7, !PT ;  /* 0x00000007e0077209 */ /* 0x000fc80007800000 */
[----:B------:R1:W2:Y:S01]  /*2f40*/  LDG.E.U16 R228, desc[UR24][R228.64] ;  /* 0x00000018e4e47981 */ /* 0x0002a2000c1e1500 */
[----:B0-----:R-:W-:-:S05]  /*2f50*/  IMAD.WIDE R226, R3, 0x2, R22 ;  /* 0x0000000203e27825 */ /* 0x001fca00078e0216 */
[----:B------:R0:W2:Y:S01]  /*2f60*/  LDG.E.U16 R246, desc[UR24][R226.64] ;  /* 0x00000018e2f67981 */ /* 0x0000a2000c1e1500 */
[----:B-1----:R-:W-:Y:S01]  /*2f70*/  FMUL R229, R85, UR28 ;  /* 0x0000001c55e57c20 */ /* 0x002fe20008400000 */
[----:B------:R-:W-:-:S04]  /*2f80*/  IMAD.WIDE R224, R3, 0x2, R12 ;  /* 0x0000000203e07825 */ /* 0x000fc800078e020c */
[----:B0-----:R-:W-:Y:S01]  /*2f90*/  IMAD.WIDE R226, R3, 0x2, R16 ;  /* 0x0000000203e27825 */ /* 0x001fe200078e0210 */
[----:B------:R-:W-:Y:S01]  /*2fa0*/  FMNMX R7, R229, R7, !PT ;  /* 0x00000007e5077209 */ /* 0x000fe20007800000 */
[----:B------:R0:W2:Y:S04]  /*2fb0*/  LDG.E.U16 R224, desc[UR24][R224.64] ;  /* 0x00000018e0e07981 */ /* 0x0000a8000c1e1500 */
[----:B------:R1:W2:Y:S01]  /*2fc0*/  LDG.E.U16 R251, desc[UR24][R226.64] ;  /* 0x00000018e2fb7981 */ /* 0x0002a2000c1e1500 */
[----:B------:R-:W-:-:S03]  /*2fd0*/  FMUL R229, R27, UR28 ;  /* 0x0000001c1be57c20 */ /* 0x000fc60008400000 */
[----:B0-----:R-:W0:Y:S01]  /*2fe0*/  SHFL.BFLY PT, R225, R7, 0x2, 0x1f ;  /* 0x0c401f0007e17f89 */ /* 0x001e2200000e0000 */
[----:B-1----:R-:W-:-:S06]  /*2ff0*/  IMAD.WIDE R226, R3, 0x2, R10 ;  /* 0x0000000203e27825 */ /* 0x002fcc00078e020a */
[----:B------:R1:W2:Y:S02]  /*3000*/  LDG.E.U16 R226, desc[UR24][R226.64] ;  /* 0x00000018e2e27981 */ /* 0x0002a4000c1e1500 */
[----:B-1----:R-:W-:-:S05]  /*3010*/  FMUL R227, R26, UR28 ;  /* 0x0000001c1ae37c20 */ /* 0x002fca0008400000 */
[----:B------:R-:W-:Y:S01]  /*3020*/  FMNMX R227, R227, R229, !PT ;  /* 0x000000e5e3e37209 */ /* 0x000fe20007800000 */
[----:B------:R-:W-:-:S05]  /*3030*/  FMUL R229, R30, UR28 ;  /* 0x0000001c1ee57c20 */ /* 0x000fca0008400000 */
[----:B------:R-:W-:Y:S01]  /*3040*/  FMNMX R227, R229, R227, !PT ;  /* 0x000000e3e5e37209 */ /* 0x000fe20007800000 */
[----:B------:R-:W-:Y:S01]  /*3050*/  FMUL R229, R31, UR28 ;  /* 0x0000001c1fe57c20 */ /* 0x000fe20008400000 */
[----:B0-----:R-:W-:-:S04]  /*3060*/  FMNMX R225, R7, R225, !PT ;  /* 0x000000e107e17209 */ /* 0x001fc80007800000 */
[----:B------:R-:W-:Y:S01]  /*3070*/  FMNMX R227, R229, R227, !PT ;  /* 0x000000e3e5e37209 */ /* 0x000fe20007800000 */
[----:B------:R-:W-:Y:S01]  /*3080*/  FMUL R229, R34, UR28 ;  /* 0x0000001c22e57c20 */ /* 0x000fe20008400000 */
[----:B------:R-:W-:-:S04]  /*3090*/  FMUL R7, R35, UR28 ;  /* 0x0000001c23077c20 */ /* 0x000fc80008400000 */
[----:B------:R-:W-:-:S04]  /*30a0*/  FMNMX R227, R229, R227, !PT ;  /* 0x000000e3e5e37209 */ /* 0x000fc80007800000 */
[----:B------:R-:W-:Y:S02]  /*30b0*/  FMNMX R227, R7, R227, !PT ;  /* 0x000000e307e37209 */ /* 0x000fe40007800000 */
[----:B------:R-:W0:Y:S01]  /*30c0*/  SHFL.BFLY PT, R7, R225, 0x1, 0x1f ;  /* 0x0c201f00e1077f89 */ /* 0x000e2200000e0000 */
[----:B------:R-:W-:-:S05]  /*30d0*/  FMUL R229, R38, UR28 ;  /* 0x0000001c26e57c20 */ /* 0x000fca0008400000 */
[----:B------:R-:W-:Y:S01]  /*30e0*/  FMNMX R227, R229, R227, !PT ;  /* 0x000000e3e5e37209 */ /* 0x000fe20007800000 */
[----:B------:R-:W-:-:S05]  /*30f0*/  FMUL R229, R39, UR28 ;  /* 0x0000001c27e57c20 */ /* 0x000fca0008400000 */
[----:B------:R-:W-:Y:S01]  /*3100*/  FMNMX R227, R229, R227, !PT ;  /* 0x000000e3e5e37209 */ /* 0x000fe20007800000 */
[----:B------:R-:W-:-:S05]  /*3110*/  FMUL R229, R42, UR28 ;  /* 0x0000001c2ae57c20 */ /* 0x000fca0008400000 */
[----:B------:R-:W-:Y:S01]  /*3120*/  FMNMX R227, R229, R227, !PT ;  /* 0x000000e3e5e37209 */ /* 0x000fe20007800000 */
[----:B------:R-:W-:Y:S01]  /*3130*/  FMUL R229, R43, UR28 ;  /* 0x0000001c2be57c20 */ /* 0x000fe20008400000 */
[----:B0-----:R-:W-:Y:S01]  /*3140*/  FMNMX R7, R225, R7, !PT ;  /* 0x00000007e1077209 */ /* 0x001fe20007800000 */
[----:B------:R-:W-:-:S03]  /*3150*/  FMUL R225, R46, UR28 ;  /* 0x0000001c2ee17c20 */ /* 0x000fc60008400000 */
[----:B------:R-:W-:Y:S02]  /*3160*/  FMNMX R227, R229, R227, !PT ;  /* 0x000000e3e5e37209 */ /* 0x000fe40007800000 */
[----:B------:R-:W-:Y:S02]  /*3170*/  FMNMX R7, R7, R0, !PT ;  /* 0x0000000007077209 */ /* 0x000fe40007800000 */
[----:B------:R-:W-:Y:S01]  /*3180*/  FMNMX R227, R225, R227, !PT ;  /* 0x000000e3e1e37209 */ /* 0x000fe20007800000 */
[----:B------:R-:W-:Y:S02]  /*3190*/  FMUL R225, R47, UR28 ;  /* 0x0000001c2fe17c20 */ /* 0x000fe40008400000 */
[----:B------:R-:W-:-:S03]  /*31a0*/  FFMA R24, R24, UR28, -R7 ;  /* 0x0000001c18187c23 */ /* 0x000fc60008000807 */
[----:B------:R-:W-:Y:S01]  /*31b0*/  FMNMX R225, R225, R227, !PT ;  /* 0x000000e3e1e17209 */ /* 0x000fe20007800000 */
[----:B------:R-:W-:Y:S01]  /*31c0*/  FMUL R227, R24, 1.4426950216293334961 ;  /* 0x3fb8aa3b18e37820 */ /* 0x000fe20000400000 */
[----:B------:R-:W-:Y:S01]  /*31d0*/  FMUL R24, R50, UR28 ;  /* 0x0000001c32187c20 */ /* 0x000fe20008400000 */
[----:B------:R-:W-:-:S04]  /*31e0*/  FFMA R25, R25, UR28, -R7 ;  /* 0x0000001c19197c23 */ /* 0x000fc80008000807 */
[----:B------:R-:W-:Y:S01]  /*31f0*/  FMNMX R24, R24, R225, !PT ;  /* 0x000000e118187209 */ /* 0x000fe20007800000 */
[----:B------:R-:W-:Y:S01]  /*3200*/  FMUL R225, R25, 1.4426950216293334961 ;  /* 0x3fb8aa3b19e17820 */ /* 0x000fe20000400000 */
        /* <DEDUP_REMOVED lines=37> */
[----:B------:R-:W-:-:S05]  /*3460*/  FMNMX R24, R25, R24, !PT ;  /* 0x0000001819187209 */ /* 0x000fca0007800000 */
[----:B------:R-:W0:Y:S02]  /*3470*/  SHFL.BFLY PT, R25, R24, 0x2, 0x1f ;  /* 0x0c401f0018197f89 */ /* 0x000e2400000e0000 */
[----:B0-----:R-:W-:-:S05]  /*3480*/  FMNMX R24, R24, R25, !PT ;  /* 0x0000001918187209 */ /* 0x001fca0007800000 */
[----:B------:R-:W0:Y:S01]  /*3490*/  SHFL.BFLY PT, R25, R24, 0x1, 0x1f ;  /* 0x0c201f0018197f89 */ /* 0x000e2200000e0000 */
[--C-:B------:R-:W-:Y:S01]  /*34a0*/  FFMA R64, R64, UR28, -R7.reuse ;  /* 0x0000001c40407c23 */ /* 0x100fe20008000807 */
[----:B------:R-:W-:-:S03]  /*34b0*/  FFMA R61, R61, UR28, -R7 ;  /* 0x0000001c3d3d7c23 */ /* 0x000fc60008000807 */
[----:B------:R-:W-:Y:S01]  /*34c0*/  FMUL R64, R64, 1.4426950216293334961 ;  /* 0x3fb8aa3b40407820 */ /* 0x000fe20000400000 */
[----:B------:R-:W-:-:S03]  /*34d0*/  FMUL R61, R61, 1.4426950216293334961 ;  /* 0x3fb8aa3b3d3d7820 */ /* 0x000fc60000400000 */
[----:B------:R-:W-:Y:S01]  /*34e0*/  MUFU.EX2 R241, R64 ;  /* 0x0000004000f17308 */ /* 0x000fe20000000800 */
[----:B0-----:R-:W-:Y:S01]  /*34f0*/  FMNMX R25, R24, R25, !PT ;  /* 0x0000001918197209 */ /* 0x001fe20007800000 */
[----:B------:R-:W-:-:S06]  /*3500*/  FADD R24, -R7, R0 ;  /* 0x0000000007187221 */ /* 0x000fcc0000000100 */
[----:B------:R0:W-:Y:S01]  /*3510*/  MUFU.EX2 R240, R61 ;  /* 0x0000003d00f07308 */ /* 0x0001e20000000800 */
[----:B------:R-:W-:-:S07]  /*3520*/  FMUL R24, R24, 1.4426950216293334961 ;  /* 0x3fb8aa3b18187820 */ /* 0x000fce0000400000 */
[----:B------:R1:W2:Y:S01]  /*3530*/  MUFU.EX2 R64, R24 ;  /* 0x0000001800407308 */ /* 0x0002a20000000800 */
[----:B0-----:R-:W-:Y:S02]  /*3540*/  FMNMX R61, R25, R6, !PT ;  /* 0x00000006193d7209 */ /* 0x001fe40007800000 */
[----:B------:R-:W-:Y:S02]  /*3550*/  SHF.R.S32.HI R25, RZ, 0x7, R194 ;  /* 0x00000007ff197819 */ /* 0x000fe400000114c2 */
[----:B-1----:R-:W-:Y:S02]  /*3560*/  LOP3.LUT R24, R194, 0x3f, RZ, 0xc0, !PT ;  /* 0x0000003fc2187812 */ /* 0x002fe400078ec0ff */
[----:B------:R-:W-:Y:S02]  /*3570*/  SGXT R25, R25, 0x1 ;  /* 0x000000011919781a */ /* 0x000fe40000000200 */
[----:B------:R-:W-:Y:S01]  /*3580*/  SHF.L.U32 R24, R24, 0x1, RZ ;  /* 0x0000000118187819 */ /* 0x000fe200000006ff */
[----:B------:R-:W-:Y:S01]  /*3590*/  FFMA R28, R28, UR28, -R7 ;  /* 0x0000001c1c1c7c23 */ /* 0x000fe20008000807 */
[----:B------:R-:W-:-:S02]  /*35a0*/  FFMA R26, R26, UR28, -R61 ;  /* 0x0000001c1a1a7c23 */ /* 0x000fc4000800083d */
[----:B------:R-:W-:Y:S01]  /*35b0*/  LOP3.LUT R24, R24, 0x90, R25, 0x78, !PT ;  /* 0x0000009018187812 */ /* 0x000fe200078e7819 */
[----:B------:R-:W-:Y:S02]  /*35c0*/  IMAD.SHL.U32 R25, R194, 0x80, RZ ;  /* 0x00000080c2197824 */ /* 0x000fe400078e00ff */
[----:B------:R-:W-:Y:S01]  /*35d0*/  FMUL R28, R28, 1.4426950216293334961 ;  /* 0x3fb8aa3b1c1c7820 */ /* 0x000fe20000400000 */
[----:B------:R-:W-:Y:S02]  /*35e0*/  FMUL R26, R26, 1.4426950216293334961 ;  /* 0x3fb8aa3b1a1a7820 */ /* 0x000fe40000400000 */
[----:B------:R-:W-:Y:S01]  /*35f0*/  LOP3.LUT R24, R24, 0x2000, R25, 0xf8, !PT ;  /* 0x0000200018187812 */ /* 0x000fe200078ef819 */
[----:B------:R-:W-:Y:S01]  /*3600*/  FFMA R25, R58, UR28, -R61 ;  /* 0x0000001c3a197c23 */ /* 0x000fe2000800083d */
[----:B------:R0:W-:Y:S01]  /*3610*/  MUFU.EX2 R191, R28 ;  /* 0x0000001c00bf7308 */ /* 0x0001e20000000800 */
[----:B------:R-:W-:Y:S02]  /*3620*/  BAR.SYNC.DEFER_BLOCKING 0x0 ;  /* 0x0000000000007b1d */ /* 0x000fe40000010000 */
[----:B------:R-:W-:Y:S01]  /*3630*/  FMUL R25, R25, 1.4426950216293334961 ;  /* 0x3fb8aa3b19197820 */ /* 0x000fe20000400000 */
[----:B0-----:R-:W-:-:S04]  /*3640*/  FFMA R28, R65, UR28, -R7 ;  /* 0x0000001c411c7c23 */ /* 0x001fc80008000807 */
[----:B------:R0:W-:Y:S02]  /*3650*/  MUFU.EX2 R65, R26 ;  /* 0x0000001a00417308 */ /* 0x0001e40000000800 */
[----:B0-----:R-:W-:-:S06]  /*3660*/  FFMA R26, R59, UR28, -R61 ;  /* 0x0000001c3b1a7c23 */ /* 0x001fcc000800083d */
[----:B------:R0:W-:Y:S01]  /*3670*/  MUFU.EX2 R59, R25 ;  /* 0x00000019003b7308 */ /* 0x0001e20000000800 */
[----:B------:R-:W-:Y:S01]  /*3680*/  FMUL R26, R26, 1.4426950216293334961 ;  /* 0x3fb8aa3b1a1a7820 */ /* 0x000fe20000400000 */
        /* <DEDUP_REMOVED lines=12> */
[----:B------:R-:W-:Y:S01]  /*3750*/  FFMA R68, R68, UR28, -R7 ;  /* 0x0000001c44447c23 */ /* 0x000fe20008000807 */
[----:B0-----:R-:W-:-:S05]  /*3760*/  FFMA R25, R70, UR28, -R61 ;  /* 0x0000001c46197c23 */ /* 0x001fca000800083d */
[----:B------:R0:W-:Y:S01]  /*3770*/  MUFU.EX2 R70, R26 ;  /* 0x0000001a00467308 */ /* 0x0001e20000000800 */
[----:B------:R-:W-:Y:S01]  /*3780*/  FMUL R25, R25, 1.4426950216293334961 ;  /* 0x3fb8aa3b19197820 */ /* 0x000fe20000400000 */
[--C-:B------:R-:W-:Y:S01]  /*3790*/  FFMA R27, R27, UR28, -R61.reuse ;  /* 0x0000001c1b1b7c23 */ /* 0x100fe2000800083d */
[----:B------:R-:W-:Y:S01]  /*37a0*/  FMUL R68, R68, 1.4426950216293334961 ;  /* 0x3fb8aa3b44447820 */ /* 0x000fe20000400000 */
[----:B0-----:R-:W-:-:S04]  /*37b0*/  FFMA R26, R71, UR28, -R61 ;  /* 0x0000001c471a7c23 */ /* 0x001fc8000800083d */
[----:B------:R0:W-:Y:S01]  /*37c0*/  MUFU.EX2 R71, R25 ;  /* 0x0000001900477308 */ /* 0x0001e20000000800 */
[----:B------:R-:W-:Y:S01]  /*37d0*/  FMUL R26, R26, 1.4426950216293334961 ;  /* 0x3fb8aa3b1a1a7820 */ /* 0x000fe20000400000 */
[----:B------:R-:W-:Y:S01]  /*37e0*/  FMUL R27, R27, 1.4426950216293334961 ;  /* 0x3fb8aa3b1b1b7820 */ /* 0x000fe20000400000 */
[----:B0-----:R-:W-:-:S05]  /*37f0*/  FFMA R25, R74, UR28, -R61 ;  /* 0x0000001c4a197c23 */ /* 0x001fca000800083d */
[----:B------:R0:W-:Y:S01]  /*3800*/  MUFU.EX2 R74, R26 ;  /* 0x0000001a004a7308 */ /* 0x0001e20000000800 */
[----:B----4-:R-:W-:Y:S07]  /*3810*/  STS.U16 [R24+UR7+0x4000], R162 ;  /* 0x004000a218007988 */ /* 0x010fee0008000407 */
[----:B------:R-:W-:Y:S01]  /*3820*/  MUFU.EX2 R245, R68 ;  /* 0x0000004400f57308 */ /* 0x000fe20000000800 */
[----:B0-----:R-:W-:Y:S01]  /*3830*/  FMUL R26, R25, 1.4426950216293334961 ;  /* 0x3fb8aa3b191a7820 */ /* 0x001fe20000400000 */
[----:B------:R-:W-:Y:S01]  /*3840*/  LOP3.LUT R25, R24, 0x20, RZ, 0x3c, !PT ;  /* 0x0000002018197812 */ /* 0x000fe200078e3cff */
[----:B------:R-:W-:Y:S05]  /*3850*/  STS.U16 [R24+UR7+0x4400], R213 ;  /* 0x004400d518007988 */ /* 0x000fea0008000407 */
[----:B------:R0:W1:Y:S01]  /*3860*/  MUFU.EX2 R68, R27 ;  /* 0x0000001b00447308 */ /* 0x0000620000000800 */
[----:B---3--:R-:W-:Y:S04]  /*3870*/  STS.U16 [R24+UR7+0x4800], R214 ;  /* 0x004800d618007988 */ /* 0x008fe80008000407 */
[----:B------:R-:W-:Y:S01]  /*3880*/  STS.U16 [R24+UR7+0x4c00], R216 ;  /* 0x004c00d818007988 */ /* 0x000fe20008000407 */
[----:B0-----:R-:W-:-:S03]  /*3890*/  FFMA R27, R75, UR28, -R61 ;  /* 0x0000001c4b1b7c23 */ /* 0x001fc6000800083d */
[----:B------:R-:W-:Y:S01]  /*38a0*/  STS.U16 [R24+UR7+0x5000], R217 ;  /* 0x005000d918007988 */ /* 0x000fe20008000407 */
[----:B------:R0:W-:Y:S03]  /*38b0*/  MUFU.EX2 R75, R26 ;  /* 0x0000001a004b7308 */ /* 0x0001e60000000800 */
[----:B--2---:R-:W-:Y:S04]  /*38c0*/  STS.U16 [R24+UR7+0x5400], R235 ;  /* 0x005400eb18007988 */ /* 0x004fe80008000407 */
[----:B------:R-:W-:Y:S01]  /*38d0*/  STS.U16 [R24+UR7+0x5800], R243 ;  /* 0x005800f318007988 */ /* 0x000fe20008000407 */
[----:B0-----:R-:W-:-:S03]  /*38e0*/  LOP3.LUT R26, R24, 0x40, RZ, 0x3c, !PT ;  /* 0x00000040181a7812 */ /* 0x001fc600078e3cff */
[----:B------:R-:W-:Y:S04]  /*38f0*/  STS.U16 [R24+UR7+0x5c00], R251 ;  /* 0x005c00fb18007988 */ /* 0x000fe80008000407 */
[----:B------:R0:W-:Y:S04]  /*3900*/  STS.U16 [R25+UR7+0x4500], R9 ;  /* 0x0045000919007988 */ /* 0x0001e80008000407 */
[----:B------:R-:W-:Y:S01]  /*3910*/  STS.U16 [R25+UR7+0x4100], R220 ;  /* 0x004100dc19007988 */ /* 0x000fe20008000407 */
[----:B0-----:R-:W-:Y:S01]  /*3920*/  FMUL R9, R27, 1.4426950216293334961 ;  /* 0x3fb8aa3b1b097820 */ /* 0x001fe20000400000 */
[----:B------:R-:W-:-:S02]  /*3930*/  LOP3.LUT R27, R24, 0x60, RZ, 0x3c, !PT ;  /* 0x00000060181b7812 */ /* 0x000fc400078e3cff */
        /* <DEDUP_REMOVED lines=10> */
[----:B------:R-:W-:Y:S01]  /*39e0*/  STS.U16 [R26+UR7+0x5200], R231 ;  /* 0x005200e71a007988 */ /* 0x000fe20008000407 */
[--C-:B------:R-:W-:Y:S01]  /*39f0*/  FFMA R56, R56, UR28, -R7.reuse ;  /* 0x0000001c38387c23 */ /* 0x100fe20008000807 */
[--C-:B------:R-:W-:Y:S01]  /*3a00*/  FFMA R57, R57, UR28, -R7.reuse ;  /* 0x0000001c39397c23 */ /* 0x100fe20008000807 */
[----:B------:R-:W-:Y:S01]  /*3a10*/  FFMA R60, R60, UR28, -R7 ;  /* 0x0000001c3c3c7c23 */ /* 0x000fe20008000807 */
[----:B------:R-:W-:Y:S04]  /*3a20*/  STS.U16 [R26+UR7+0x5600], R239 ;  /* 0x005600ef1a007988 */ /* 0x000fe80008000407 */
[----:B------:R-:W-:Y:S04]  /*3a30*/  STS.U16 [R26+UR7+0x5a00], R247 ;  /* 0x005a00f71a007988 */ /* 0x000fe80008000407 */
[----:B------:R-:W-:Y:S01]  /*3a40*/  STS.U16 [R26+UR7+0x5e00], R224 ;  /* 0x005e00e01a007988 */ /* 0x000fe20008000407 */
[----:B------:R-:W-:Y:S01]  /*3a50*/  FFMA R86, R86, UR28, -R61 ;  /* 0x0000001c56567c23 */ /* 0x000fe2000800083d */
[----:B------:R-:W-:Y:S01]  /*3a60*/  FMUL R28, R28, 1.4426950216293334961 ;  /* 0x3fb8aa3b1c1c7820 */ /* 0x000fe20000400000 */
[--C-:B------:R-:W-:Y:S01]  /*3a70*/  FFMA R69, R69, UR28, -R7.reuse ;  /* 0x0000001c45457c23 */ /* 0x100fe20008000807 */
[----:B------:R-:W-:Y:S01]  /*3a80*/  STS.U16 [R27+UR7+0x4300], R221 ;  /* 0x004300dd1b007988 */ /* 0x000fe20008000407 */
[--C-:B------:R-:W-:Y:S01]  /*3a90*/  FFMA R72, R72, UR28, -R7.reuse ;  /* 0x0000001c48487c23 */ /* 0x100fe20008000807 */
[--C-:B------:R-:W-:Y:S01]  /*3aa0*/  FFMA R73, R73, UR28, -R7.reuse ;  /* 0x0000001c49497c23 */ /* 0x100fe20008000807 */
[--C-:B------:R-:W-:Y:S01]  /*3ab0*/  FFMA R77, R77, UR28, -R7.reuse ;  /* 0x0000001c4d4d7c23 */ /* 0x100fe20008000807 */
[----:B------:R0:W-:Y:S01]  /*3ac0*/  STS.U16 [R27+UR7+0x4700], R8 ;  /* 0x004700081b007988 */ /* 0x0001e20008000407 */
[--C-:B------:R-:W-:Y:S01]  /*3ad0*/  FFMA R80, R80, UR28, -R7.reuse ;  /* 0x0000001c50507c23 */ /* 0x100fe20008000807 */
[--C-:B------:R-:W-:Y:S01]  /*3ae0*/  FFMA R81, R81, UR28, -R7.reuse ;  /* 0x0000001c51517c23 */ /* 0x100fe20008000807 */
[--C-:B------:R-:W-:Y:S01]  /*3af0*/  FFMA R84, R84, UR28, -R7.reuse ;  /* 0x0000001c54547c23 */ /* 0x100fe20008000807 */
[----:B------:R-:W-:Y:S01]  /*3b00*/  STS.U16 [R27+UR7+0x4b00], R215 ;  /* 0x004b00d71b007988 */ /* 0x000fe20008000407 */
[----:B------:R-:W-:Y:S01]  /*3b10*/  FFMA R85, R85, UR28, -R7 ;  /* 0x0000001c55557c23 */ /* 0x000fe20008000807 */
[--C-:B------:R-:W-:Y:S01]  /*3b20*/  FFMA R252, R54, UR28, -R61.reuse ;  /* 0x0000001c36fc7c23 */ /* 0x100fe2000800083d */
[--C-:B------:R-:W-:Y:S01]  /*3b30*/  FFMA R78, R78, UR28, -R61.reuse ;  /* 0x0000001c4e4e7c23 */ /* 0x100fe2000800083d */
[----:B------:R-:W-:Y:S01]  /*3b40*/  STS.U16 [R27+UR7+0x4f00], R211 ;  /* 0x004f00d31b007988 */ /* 0x000fe20008000407 */
[--C-:B------:R-:W-:Y:S01]  /*3b50*/  FFMA R79, R79, UR28, -R61.reuse ;  /* 0x0000001c4f4f7c23 */ /* 0x100fe2000800083d */
[--C-:B------:R-:W-:Y:S01]  /*3b60*/  FFMA R82, R82, UR28, -R61.reuse ;  /* 0x0000001c52527c23 */ /* 0x100fe2000800083d */
[--C-:B------:R-:W-:Y:S01]  /*3b70*/  FFMA R83, R83, UR28, -R61.reuse ;  /* 0x0000001c53537c23 */ /* 0x100fe2000800083d */
[----:B------:R-:W-:Y:S01]  /*3b80*/  STS.U16 [R27+UR7+0x5300], R234 ;  /* 0x005300ea1b007988 */ /* 0x000fe20008000407 */
[----:B------:R-:W-:Y:S01]  /*3b90*/  FFMA R87, R87, UR28, -R61 ;  /* 0x0000001c57577c23 */ /* 0x000fe2000800083d */
[----:B------:R-:W-:Y:S01]  /*3ba0*/  FADD R24, -R61, R6 ;  /* 0x000000063d187221 */ /* 0x000fe20000000100 */
[--C-:B------:R-:W-:Y:S01]  /*3bb0*/  FFMA R29, R29, UR28, -R7.reuse ;  /* 0x0000001c1d1d7c23 */ /* 0x100fe20008000807 */
[----:B------:R-:W-:Y:S01]  /*3bc0*/  STS.U16 [R27+UR7+0x5700], R242 ;  /* 0x005700f21b007988 */ /* 0x000fe20008000407 */
[--C-:B------:R-:W-:Y:S01]  /*3bd0*/  FFMA R32, R32, UR28, -R7.reuse ;  /* 0x0000001c20207c23 */ /* 0x100fe20008000807 */
[--C-:B------:R-:W-:Y:S01]  /*3be0*/  FFMA R33, R33, UR28, -R7.reuse ;  /* 0x0000001c21217c23 */ /* 0x100fe20008000807 */
        /* <DEDUP_REMOVED lines=9> */
[----:B------:R2:W-:Y:S06]  /*3c80*/  MEMBAR.ALL.CTA ;  /* 0x0000000000007992 */ /* 0x0005ec0000008000 */
[----:B--2---:R-:W2:Y:S01]  /*3c90*/  FENCE.VIEW.ASYNC.S ;  /* 0x00000000000073c6 */ /* 0x004ea20000000000 */
[----:B------:R-:W-:Y:S01]  /*3ca0*/  FMUL R56, R56, 1.4426950216293334961 ;  /* 0x3fb8aa3b38387820 */ /* 0x000fe20000400000 */
[----:B------:R-:W-:Y:S01]  /*3cb0*/  FMUL R57, R57, 1.4426950216293334961 ;  /* 0x3fb8aa3b39397820 */ /* 0x000fe20000400000 */
[----:B------:R-:W-:Y:S01]  /*3cc0*/  FMUL R60, R60, 1.4426950216293334961 ;  /* 0x3fb8aa3b3c3c7820 */ /* 0x000fe20000400000 */
[----:B------:R-:W-:Y:S01]  /*3cd0*/  FMUL R86, R86, 1.4426950216293334961 ;  /* 0x3fb8aa3b56567820 */ /* 0x000fe20000400000 */
[----:B------:R3:W-:Y:S01]  /*3ce0*/  MUFU.EX2 R244, R28 ;  /* 0x0000001c00f47308 */ /* 0x0007e20000000800 */
[--C-:B------:R-:W-:Y:S01]  /*3cf0*/  FFMA R49, R49, UR28, -R7.reuse ;  /* 0x0000001c31317c23 */ /* 0x100fe20008000807 */
[--C-:B------:R-:W-:Y:S01]  /*3d00*/  FFMA R52, R52, UR28, -R7.reuse ;  /* 0x0000001c34347c23 */ /* 0x100fe20008000807 */
[----:B------:R-:W-:Y:S01]  /*3d10*/  FFMA R53, R53, UR28, -R7 ;  /* 0x0000001c35357c23 */ /* 0x000fe20008000807 */
[--C-:B------:R-:W-:Y:S01]  /*3d20*/  FFMA R30, R30, UR28, -R61.reuse ;  /* 0x0000001c1e1e7c23 */ /* 0x100fe2000800083d */
[--C-:B------:R-:W-:Y:S01]  /*3d30*/  FFMA R31, R31, UR28, -R61.reuse ;  /* 0x0000001c1f1f7c23 */ /* 0x100fe2000800083d */
[--C-:B------:R-:W-:Y:S01]  /*3d40*/  FFMA R34, R34, UR28, -R61.reuse ;  /* 0x0000001c22227c23 */ /* 0x100fe2000800083d */
[--C-:B------:R-:W-:Y:S01]  /*3d50*/  FFMA R35, R35, UR28, -R61.reuse ;  /* 0x0000001c23237c23 */ /* 0x100fe2000800083d */
[----:B------:R-:W-:Y:S01]  /*3d60*/  FFMA R38, R38, UR28, -R61 ;  /* 0x0000001c26267c23 */ /* 0x000fe2000800083d */
[----:B---3--:R-:W-:Y:S01]  /*3d70*/  FFMA R28, R76, UR28, -R7 ;  /* 0x0000001c4c1c7c23 */ /* 0x008fe20008000807 */
[--C-:B------:R-:W-:Y:S01]  /*3d80*/  FFMA R39, R39, UR28, -R61.reuse ;  /* 0x0000001c27277c23 */ /* 0x100fe2000800083d */
[--C-:B------:R-:W-:Y:S01]  /*3d90*/  FFMA R42, R42, UR28, -R61.reuse ;  /* 0x0000001c2a2a7c23 */ /* 0x100fe2000800083d */
[--C-:B------:R-:W-:Y:S01]  /*3da0*/  FFMA R43, R43, UR28, -R61.reuse ;  /* 0x0000001c2b2b7c23 */ /* 0x100fe2000800083d */
[--C-:B------:R-:W-:Y:S01]  /*3db0*/  FFMA R46, R46, UR28, -R61.reuse ;  /* 0x0000001c2e2e7c23 */ /* 0x100fe2000800083d */
[--C-:B------:R-:W-:Y:S01]  /*3dc0*/  FFMA R47, R47, UR28, -R61.reuse ;  /* 0x0000001c2f2f7c23 */ /* 0x100fe2000800083d */
[--C-:B------:R-:W-:Y:S01]  /*3dd0*/  FFMA R50, R50, UR28, -R61.reuse ;  /* 0x0000001c32327c23 */ /* 0x100fe2000800083d */
[--C-:B------:R-:W-:Y:S01]  /*3de0*/  FFMA R51, R51, UR28, -R61.reuse ;  /* 0x0000001c33337c23 */ /* 0x100fe2000800083d */
[----:B------:R-:W-:Y:S01]  /*3df0*/  FFMA R55, R55, UR28, -R61 ;  /* 0x0000001c37377c23 */ /* 0x000fe2000800083d */
[----:B------:R3:W-:Y:S01]  /*3e00*/  MUFU.EX2 R233, R56 ;  /* 0x0000003800e97308 */ /* 0x0007e20000000800 */
[----:B------:R-:W-:Y:S01]  /*3e10*/  FMUL R69, R69, 1.4426950216293334961 ;  /* 0x3fb8aa3b45457820 */ /* 0x000fe20000400000 */
[----:B------:R-:W-:Y:S01]  /*3e20*/  FMUL R72, R72, 1.4426950216293334961 ;  /* 0x3fb8aa3b48487820 */ /* 0x000fe20000400000 */
[----:B------:R-:W-:Y:S01]  /*3e30*/  FMUL R73, R73, 1.4426950216293334961 ;  /* 0x3fb8aa3b49497820 */ /* 0x000fe20000400000 */
[----:B------:R-:W-:Y:S01]  /*3e40*/  FMUL R77, R77, 1.4426950216293334961 ;  /* 0x3fb8aa3b4d4d7820 */ /* 0x000fe20000400000 */
[----:B------:R-:W-:Y:S01]  /*3e50*/  FMUL R85, R85, 1.4426950216293334961 ;  /* 0x3fb8aa3b55557820 */ /* 0x000fe20000400000 */
[----:B------:R-:W-:Y:S01]  /*3e60*/  FMUL R252, R252, 1.4426950216293334961 ;  /* 0x3fb8aa3bfcfc7820 */ /* 0x000fe20000400000 */
[----:B------:R-:W-:Y:S01]  /*3e70*/  FMUL R78, R78, 1.4426950216293334961 ;  /* 0x3fb8aa3b4e4e7820 */ /* 0x000fe20000400000 */
[----:B------:R4:W-:Y:S01]  /*3e80*/  MUFU.EX2 R236, R57 ;  /* 0x0000003900ec7308 */ /* 0x0009e20000000800 */
[----:B---3--:R-:W-:Y:S01]  /*3e90*/  FMUL R56, R80, 1.4426950216293334961 ;  /* 0x3fb8aa3b50387820 */ /* 0x008fe20000400000 */
[----:B------:R-:W-:Y:S01]  /*3ea0*/  FMUL R79, R79, 1.4426950216293334961 ;  /* 0x3fb8aa3b4f4f7820 */ /* 0x000fe20000400000 */
[----:B------:R-:W-:Y:S01]  /*3eb0*/  FMUL R82, R82, 1.4426950216293334961 ;  /* 0x3fb8aa3b52527820 */ /* 0x000fe20000400000 */
[----:B------:R-:W-:Y:S01]  /*3ec0*/  FMUL R83, R83, 1.4426950216293334961 ;  /* 0x3fb8aa3b53537820 */ /* 0x000fe20000400000 */
[----:B------:R-:W-:Y:S01]  /*3ed0*/  FMUL R24, R24, 1.4426950216293334961 ;  /* 0x3fb8aa3b18187820 */ /* 0x000fe20000400000 */
[----:B------:R3:W-:Y:S02]  /*3ee0*/  STL [R1+0xb0], R195 ;  /* 0x0000b0c301007387 */ /* 0x0007e40000100800 */
[----:B------:R-:W-:Y:S01]  /*3ef0*/  MUFU.EX2 R190, R227 ;  /* 0x000000e300be7308 */ /* 0x000fe20000000800 */
[----:B----4-:R-:W-:Y:S01]  /*3f00*/  FMUL R57, R81, 1.4426950216293334961 ;  /* 0x3fb8aa3b51397820 */ /* 0x010fe20000400000 */
[----:B------:R-:W-:Y:S01]  /*3f10*/  FMUL R29, R29, 1.4426950216293334961 ;  /* 0x3fb8aa3b1d1d7820 */ /* 0x000fe20000400000 */
[----:B------:R-:W-:Y:S01]  /*3f20*/  FMUL R32, R32, 1.4426950216293334961 ;  /* 0x3fb8aa3b20207820 */ /* 0x000fe20000400000 */
[----:B------:R-:W-:Y:S01]  /*3f30*/  FMUL R33, R33, 1.4426950216293334961 ;  /* 0x3fb8aa3b21217820 */ /* 0x000fe20000400000 */
[----:B------:R-:W-:-:S03]  /*3f40*/  FMUL R36, R36, 1.4426950216293334961 ;  /* 0x3fb8aa3b24247820 */ /* 0x000fc60000400000 */
[----:B------:R-:W-:Y:S01]  /*3f50*/  MUFU.EX2 R9, R9 ;  /* 0x0000000900097308 */ /* 0x000fe20000000800 */
[----:B------:R-:W-:Y:S01]  /*3f60*/  FMUL R37, R37, 1.4426950216293334961 ;  /* 0x3fb8aa3b25257820 */ /* 0x000fe20000400000 */
[----:B------:R-:W-:Y:S01]  /*3f70*/  FMUL R40, R40, 1.4426950216293334961 ;  /* 0x3fb8aa3b28287820 */ /* 0x000fe20000400000 */
[----:B------:R-:W-:Y:S01]  /*3f80*/  FMUL R41, R41, 1.4426950216293334961 ;  /* 0x3fb8aa3b29297820 */ /* 0x000fe20000400000 */
[----:B------:R-:W-:Y:S01]  /*3f90*/  FMUL R44, R44, 1.4426950216293334961 ;  /* 0x3fb8aa3b2c2c7820 */ /* 0x000fe20000400000 */
[----:B------:R-:W-:Y:S01]  /*3fa0*/  FMUL R45, R45, 1.4426950216293334961 ;  /* 0x3fb8aa3b2d2d7820 */ /* 0x000fe20000400000 */
[-C--:B------:R-:W-:Y:S01]  /*3fb0*/  FMUL R88, R88, R64.reuse ;  /* 0x0000004058587220 */ /* 0x080fe20000400000 */
[-C--:B------:R-:W-:Y:S01]  /*3fc0*/  FMUL R89, R89, R64.reuse ;  /* 0x0000004059597220 */ /* 0x080fe20000400000 */
[----:B------:R4:W-:Y:S01]  /*3fd0*/  MUFU.EX2 R237, R60 ;  /* 0x0000003c00ed7308 */ /* 0x0009e20000000800 */
        /* <DEDUP_REMOVED lines=8> */
[----:B----4-:R-:W-:Y:S01]  /*4060*/  FMUL R60, R84, 1.4426950216293334961 ;  /* 0x3fb8aa3b543c7820 */ /* 0x010fe20000400000 */
[----:B------:R-:W-:Y:S01]  /*4070*/  FMUL R30, R30, 1.4426950216293334961 ;  /* 0x3fb8aa3b1e1e7820 */ /* 0x000fe20000400000 */
[----:B------:R-:W-:Y:S01]  /*4080*/  FMUL R31, R31, 1.4426950216293334961 ;  /* 0x3fb8aa3b1f1f7820 */ /* 0x000fe20000400000 */
[----:B------:R-:W-:Y:S01]  /*4090*/  FMUL R34, R34, 1.4426950216293334961 ;  /* 0x3fb8aa3b22227820 */ /* 0x000fe20000400000 */
[----:B------:R-:W-:Y:S01]  /*40a0*/  FMUL R35, R35, 1.4426950216293334961 ;  /* 0x3fb8aa3b23237820 */ /* 0x000fe20000400000 */
[----:B------:R-:W-:Y:S01]  /*40b0*/  FMUL R38, R38, 1.4426950216293334961 ;  /* 0x3fb8aa3b26267820 */ /* 0x000fe20000400000 */
[----:B------:R-:W-:Y:S01]  /*40c0*/  FMUL R39, R39, 1.4426950216293334961 ;  /* 0x3fb8aa3b27277820 */ /* 0x000fe20000400000 */
[----:B------:R-:W-:Y:S01]  /*40d0*/  FMUL R42, R42, 1.4426950216293334961 ;  /* 0x3fb8aa3b2a2a7820 */ /* 0x000fe20000400000 */
[----:B-1----:R-:W-:Y:S01]  /*40e0*/  FMUL R86, R87, 1.4426950216293334961 ;  /* 0x3fb8aa3b57567820 */ /* 0x002fe20000400000 */
[----:B------:R-:W-:Y:S01]  /*40f0*/  FMUL R43, R43, 1.4426950216293334961 ;  /* 0x3fb8aa3b2b2b7820 */ /* 0x000fe20000400000 */
[----:B------:R-:W-:Y:S01]  /*4100*/  FMUL R46, R46, 1.4426950216293334961 ;  /* 0x3fb8aa3b2e2e7820 */ /* 0x000fe20000400000 */
[----:B------:R-:W-:Y:S01]  /*4110*/  FMUL R47, R47, 1.4426950216293334961 ;  /* 0x3fb8aa3b2f2f7820 */ /* 0x000fe20000400000 */
[----:B------:R-:W-:Y:S01]  /*4120*/  FMUL R50, R50, 1.4426950216293334961 ;  /* 0x3fb8aa3b32327820 */ /* 0x000fe20000400000 */
[----:B------:R-:W-:Y:S01]  /*4130*/  FMUL R51, R51, 1.4426950216293334961 ;  /* 0x3fb8aa3b33337820 */ /* 0x000fe20000400000 */
[----:B------:R-:W-:Y:S01]  /*4140*/  FMUL R55, R55, 1.4426950216293334961 ;  /* 0x3fb8aa3b37377820 */ /* 0x000fe20000400000 */
[----:B0-----:R-:W0:Y:S01]  /*4150*/  MUFU.EX2 R8, R24 ;  /* 0x0000001800087308 */ /* 0x001e220000000800 */
[-C--:B------:R-:W-:Y:S01]  /*4160*/  FMUL R96, R96, R64.reuse ;  /* 0x0000004060607220 */ /* 0x080fe20000400000 */
[-C--:B------:R-:W-:Y:S01]  /*4170*/  FMUL R97, R97, R64.reuse ;  /* 0x0000004061617220 */ /* 0x080fe20000400000 */
[-C--:B------:R-:W-:Y:S01]  /*4180*/  FMUL R100, R100, R64.reuse ;  /* 0x0000004064647220 */ /* 0x080fe20000400000 */
[-C--:B------:R-:W-:Y:S01]  /*4190*/  FMUL R101, R101, R64.reuse ;  /* 0x0000004065657220 */ /* 0x080fe20000400000 */
[-C--:B------:R-:W-:Y:S01]  /*41a0*/  FMUL R104, R104, R64.reuse ;  /* 0x0000004068687220 */ /* 0x080fe20000400000 */
[-C--:B------:R-:W-:Y:S01]  /*41b0*/  FMUL R105, R105, R64.reuse ;  /* 0x0000004069697220 */ /* 0x080fe20000400000 */
[-C--:B------:R-:W-:Y:S01]  /*41c0*/  FMUL R108, R108, R64.reuse ;  /* 0x000000406c6c7220 */ /* 0x080fe20000400000 */
[----:B---3--:R-:W1:Y:S01]  /*41d0*/  MUFU.EX2 R195, R225 ;  /* 0x000000e100c37308 */ /* 0x008e620000000800 */
[-C--:B------:R-:W-:Y:S01]  /*41e0*/  FMUL R109, R109, R64.reuse ;  /* 0x000000406d6d7220 */ /* 0x080fe20000400000 */
[-C--:B------:R-:W-:Y:S01]  /*41f0*/  FMUL R112, R112, R64.reuse ;  /* 0x0000004070707220 */ /* 0x080fe20000400000 */
[-C--:B------:R-:W-:Y:S01]  /*4200*/  FMUL R113, R113, R64.reuse ;  /* 0x0000004071717220 */ /* 0x080fe20000400000 */
[-C--:B------:R-:W-:Y:S01]  /*4210*/  FMUL R116, R116, R64.reuse ;  /* 0x0000004074747220 */ /* 0x080fe20000400000 */
[----:B------:R-:W-:Y:S01]  /*4220*/  FMUL R117, R117, R64 ;  /* 0x0000004075757220 */ /* 0x000fe20000400000 */
[----:B------:R-:W-:Y:S01]  /*4230*/  F2FP.BF16.F32.PACK_AB R25, R68, R65 ;  /* 0x000000414419723e */ /* 0x000fe200000010ff */
[----:B------:R3:W5:Y:S01]  /*4240*/  LDL.LU R194, [R1+0xb4] ;  /* 0x0000b40001c27983 */ /* 0x0007620000300800 */
[----:B------:R-:W-:Y:S01]  /*4250*/  MUFU.EX2 R248, R69 ;  /* 0x0000004500f87308 */ /* 0x000fe20000000800 */
[----:B------:R-:W4:Y:S07]  /*4260*/  LDC R210, c[0x0][0x280] ;  /* 0x0000a000ffd27b82 */ /* 0x000f2e0000000800 */
[----:B------:R-:W-:Y:S08]  /*4270*/  MUFU.EX2 R249, R72 ;  /* 0x0000004800f97308 */ /* 0x000ff00000000800 */
[----:B------:R-:W-:Y:S08]  /*4280*/  MUFU.EX2 R4, R73 ;  /* 0x0000004900047308 */ /* 0x000ff00000000800 */
[----:B------:R-:W-:Y:S08]  /*4290*/  MUFU.EX2 R163, R77 ;  /* 0x0000004d00a37308 */ /* 0x000ff00000000800 */
[----:B------:R-:W-:Y:S08]  /*42a0*/  MUFU.EX2 R0, R85 ;  /* 0x0000005500007308 */ /* 0x000ff00000000800 */
[----:B------:R-:W2:Y:S08]  /*42b0*/  MUFU.EX2 R186, R29 ;  /* 0x0000001d00ba7308 */ /* 0x000eb00000000800 */
[----:B------:R-:W-:Y:S08]  /*42c0*/  MUFU.EX2 R187, R32 ;  /* 0x0000002000bb7308 */ /* 0x000ff00000000800 */
[----:B------:R-:W3:Y:S08]  /*42d0*/  MUFU.EX2 R182, R33 ;  /* 0x0000002100b67308 */ /* 0x000ef00000000800 */
[----:B------:R-:W-:Y:S08]  /*42e0*/  MUFU.EX2 R183, R36 ;  /* 0x0000002400b77308 */ /* 0x000ff00000000800 */
[----:B------:R-:W4:Y:S08]  /*42f0*/  MUFU.EX2 R178, R37 ;  /* 0x0000002500b27308 */ /* 0x000f300000000800 */
        /* <DEDUP_REMOVED lines=8> */
[----:B------:R3:W4:Y:S08]  /*4380*/  MUFU.EX2 R5, R28 ;  /* 0x0000001c00057308 */ /* 0x0007300000000800 */
[----:B------:R-:W-:Y:S08]  /*4390*/  MUFU.EX2 R56, R56 ;  /* 0x0000003800387308 */ /* 0x000ff00000000800 */
[----:B------:R-:W4:Y:S08]  /*43a0*/  MUFU.EX2 R57, R57 ;  /* 0x0000003900397308 */ /* 0x000f300000000800 */
[----:B------:R-:W4:Y:S08]  /*43b0*/  MUFU.EX2 R60, R60 ;  /* 0x0000003c003c7308 */ /* 0x000f300000000800 */
[----:B------:R4:W-:Y:S08]  /*43c0*/  MUFU.EX2 R69, R30 ;  /* 0x0000001e00457308 */ /* 0x0009f00000000800 */
        /* <DEDUP_REMOVED lines=11> */
[----:B------:R-:W-:Y:S08]  /*4480*/  MUFU.EX2 R252, R252 ;  /* 0x000000fc00fc7308 */ /* 0x000ff00000000800 */
[----:B------:R-:W4:Y:S08]  /*4490*/  MUFU.EX2 R58, R55 ;  /* 0x00000037003a7308 */ /* 0x000f300000000800 */
[----:B------:R-:W-:Y:S08]  /*44a0*/  MUFU.EX2 R78, R78 ;  /* 0x0000004e004e7308 */ /* 0x000ff00000000800 */
[----:B------:R-:W4:Y:S08]  /*44b0*/  MUFU.EX2 R79, R79 ;  /* 0x0000004f004f7308 */ /* 0x000f300000000800 */
[----:B------:R-:W-:Y:S08]  /*44c0*/  MUFU.EX2 R82, R82 ;  /* 0x0000005200527308 */ /* 0x000ff00000000800 */
[----:B------:R-:W4:Y:S08]  /*44d0*/  MUFU.EX2 R83, R83 ;  /* 0x0000005300537308 */ /* 0x000f300000000800 */
[----:B------:R-:W4:Y:S01]  /*44e0*/  MUFU.EX2 R86, R86 ;  /* 0x0000005600567308 */ /* 0x000f220000000800 */
[-C--:B0-----:R-:W-:Y:S01]  /*44f0*/  FMUL R90, R90, R8.reuse ;  /* 0x000000085a5a7220 */ /* 0x081fe20000400000 */
[-C--:B------:R-:W-:Y:S01]  /*4500*/  FMUL R91, R91, R8.reuse ;  /* 0x000000085b5b7220 */ /* 0x080fe20000400000 */
        /* <DEDUP_REMOVED lines=13> */
[----:B------:R-:W-:Y:S01]  /*45e0*/  FMUL R119, R119, R8 ;  /* 0x0000000877777220 */ /* 0x000fe20000400000 */
[----:B-1----:R-:W-:-:S02]  /*45f0*/  F2FP.BF16.F32.PACK_AB R24, R195, R190 ;  /* 0x000000bec318723e */ /* 0x002fc400000010ff */
[----:B--2---:R-:W-:Y:S02]  /*4600*/  F2FP.BF16.F32.PACK_AB R26, R186, R191 ;  /* 0x000000bfba1a723e */ /* 0x004fe400000010ff */
[----:B---3--:R-:W-:Y:S02]  /*4610*/  F2FP.BF16.F32.PACK_AB R28, R182, R187 ;  /* 0x000000bbb61c723e */ /* 0x008fe400000010ff */
[----:B----4-:R-:W-:Y:S02]  /*4620*/  F2FP.BF16.F32.PACK_AB R30, R178, R183 ;  /* 0x000000b7b21e723e */ /* 0x010fe400000010ff */
[----:B------:R-:W-:Y:S02]  /*4630*/  F2FP.BF16.F32.PACK_AB R32, R174, R179 ;  /* 0x000000b3ae20723e */ /* 0x000fe400000010ff */
[----:B------:R-:W-:Y:S02]  /*4640*/  F2FP.BF16.F32.PACK_AB R34, R170, R175 ;  /* 0x000000afaa22723e */ /* 0x000fe400000010ff */
[----:B------:R-:W-:-:S02]  /*4650*/  F2FP.BF16.F32.PACK_AB R36, R166, R171 ;  /* 0x000000aba624723e */ /* 0x000fc400000010ff */
[----:B------:R-:W-:Y:S02]  /*4660*/  F2FP.BF16.F32.PACK_AB R38, R232, R167 ;  /* 0x000000a7e826723e */ /* 0x000fe400000010ff */
[----:B------:R-:W-:Y:S02]  /*4670*/  F2FP.BF16.F32.PACK_AB R40, R236, R233 ;  /* 0x000000e9ec28723e */ /* 0x000fe400000010ff */
[----:B------:R-:W-:Y:S02]  /*4680*/  F2FP.BF16.F32.PACK_AB R42, R240, R237 ;  /* 0x000000edf02a723e */ /* 0x000fe400000010ff */
        /* <DEDUP_REMOVED lines=20> */
[----:B------:R-:W-:Y:S01]  /*47d0*/  F2FP.BF16.F32.PACK_AB R55, R86, R6 ;  /* 0x000000065637723e */ /* 0x000fe200000010ff */
[----:B------:R-:W-:Y:S06]  /*47e0*/  BAR.SYNC.DEFER_BLOCKING 0x0 ;  /* 0x0000000000007b1d */ /* 0x000fec0000010000 */
[----:B------:R-:W-:-:S06]  /*47f0*/  WARPGROUP.ARRIVE ;  /* 0x00000000000079c5 */ /* 0x000fcc0000000000 */
[----:B------:R-:W-:Y:S01]  /*4800*/  HGMMA.64x64x16.F32.BF16 R88, R24, gdesc[UR16], R88 ;  /* 0x00e0001018587df0 */ /* 0x000fe20008701858 */
[----:B------:R-:W-:Y:S02]  /*4810*/  FADD R87, R190, R195 ;  /* 0x000000c3be577221 */ /* 0x000fe40000000000 */
[----:B------:R0:W5:Y:S01]  /*4820*/  LDL.LU R195, [R1+0xb0] ;  /* 0x0000b00001c37983 */ /* 0x0001620000300800 */
[----:B------:R-:W-:Y:S01]  /*4830*/  HGMMA.64x64x16.F32.BF16 R88, R28, gdesc[UR8], R88 ;  /* 0x00e000081c587df0 */ /* 0x000fe20008701858 */
[----:B------:R-:W-:Y:S02]  /*4840*/  FADD R87, R191, R87 ;  /* 0x00000057bf577221 */ /* 0x000fe40000000000 */
[----:B------:R0:W5:Y:S02]  /*4850*/  LDL.LU R190, [R1+0xac] ;  /* 0x0000ac0001be7983 */ /* 0x0001640000300800 */
[----:B------:R-:W-:Y:S02]  /*4860*/  FADD R87, R186, R87 ;  /* 0x00000057ba577221 */ /* 0x000fe40000000000 */
[----:B------:R0:W5:Y:S02]  /*4870*/  LDL.LU R191, [R1+0xa8] ;  /* 0x0000a80001bf7983 */ /* 0x0001640000300800 */
[----:B------:R-:W-:-:S02]  /*4880*/  FADD R87, R187, R87 ;  /* 0x00000057bb577221 */ /* 0x000fc40000000000 */
[----:B------:R0:W5:Y:S02]  /*4890*/  LDL.LU R186, [R1+0xa4] ;  /* 0x0000a40001ba7983 */ /* 0x0001640000300800 */
        /* <DEDUP_REMOVED lines=38> */
[----:B------:R0:W5:Y:S01]  /*4b00*/  LDL.LU R245, [R1+0x58] ;  /* 0x0000580001f57983 */ /* 0x0001620000300800 */
[----:B------:R-:W-:Y:S01]  /*4b10*/  HGMMA.64x64x16.F32.BF16 R88, R36, gdesc[UR12], R88 ;  /* 0x00e0000c24587df0 */ /* 0x000fe20008701858 */
[----:B------:R-:W-:Y:S02]  /*4b20*/  FADD R87, R249, R87 ;  /* 0x00000057f9577221 */ /* 0x000fe40000000000 */
[----:B------:R0:W5:Y:S02]  /*4b30*/  LDL.LU R248, [R1+0x54] ;  /* 0x0000540001f87983 */ /* 0x0001640000300800 */
[----:B------:R-:W-:-:S02]  /*4b40*/  FADD R87, R4, R87 ;  /* 0x0000005704577221 */ /* 0x000fc40000000000 */
[----:B------:R-:W2:Y:S02]  /*4b50*/  LDL R162, [R1+0x40] ;  /* 0x0000400001a27983 */ /* 0x000ea40000100800 */
[----:B------:R-:W-:Y:S02]  /*4b60*/  FADD R87, R5, R87 ;  /* 0x0000005705577221 */ /* 0x000fe40000000000 */
[----:B------:R0:W5:Y:S02]  /*4b70*/  LDL.LU R249, [R1+0x50] ;  /* 0x0000500001f97983 */ /* 0x0001640000300800 */
[----:B------:R-:W-:Y:S02]  /*4b80*/  FADD R87, R163, R87 ;  /* 0x00000057a3577221 */ /* 0x000fe40000000000 */
[----:B------:R-:W3:Y:S04]  /*4b90*/  LDL.LU R4, [R1+0x4c] ;  /* 0x00004c0001047983 */ /* 0x000ee80000300800 */
[----:B------:R-:W4:Y:S04]  /*4ba0*/  LDL.LU R5, [R1+0x48] ;  /* 0x0000480001057983 */ /* 0x000f280000300800 */
[----:B------:R-:W4:Y:S01]  /*4bb0*/  LDL.LU R163, [R1+0x44] ;  /* 0x0000440001a37983 */ /* 0x000f220000300800 */
[----:B------:R-:W-:Y:S01]  /*4bc0*/  HGMMA.64x64x16.F32.BF16 R88, R40, gdesc[UR24], R88 ;  /* 0x00e0001828587df0 */ /* 0x000fe20008701858 */
[----:B------:R-:W-:-:S04]  /*4bd0*/  FADD R65, R65, R68 ;  /* 0x0000004441417221 */ /* 0x000fc80000000000 */
[----:B------:R-:W-:-:S04]  /*4be0*/  FADD R65, R69, R65 ;  /* 0x0000004145417221 */ /* 0x000fc80000000000 */
[----:B------:R-:W-:-:S04]  /*4bf0*/  FADD R65, R72, R65 ;  /* 0x0000004148417221 */ /* 0x000fc80000000000 */
[----:B------:R-:W-:-:S04]  /*4c00*/  FADD R65, R73, R65 ;  /* 0x0000004149417221 */ /* 0x000fc80000000000 */
[----:B------:R-:W-:-:S04]  /*4c10*/  FADD R65, R76, R65 ;  /* 0x000000414c417221 */ /* 0x000fc80000000000 */
[----:B------:R-:W-:Y:S01]  /*4c20*/  FADD R65, R77, R65 ;  /* 0x000000414d417221 */ /* 0x000fe20000000000 */
[----:B------:R-:W-:Y:S03]  /*4c30*/  HGMMA.64x64x16.F32.BF16 R88, R44, gdesc[UR28], R88 ;  /* 0x00e0001c2c587df0 */ /* 0x000fe60008701858 */
[----:B------:R-:W-:-:S04]  /*4c40*/  FADD R65, R80, R65 ;  /* 0x0000004150417221 */ /* 0x000fc80000000000 */
        /* <DEDUP_REMOVED lines=21> */
[----:B------:R-:W-:-:S03]  /*4da0*/  FADD R56, R56, R87 ;  /* 0x0000005738387221 */ /* 0x000fc60000000000 */
[----:B------:R-:W-:Y:S01]  /*4db0*/  FADD R82, R82, R79 ;  /* 0x0000004f52527221 */ /* 0x000fe20000000000 */
[----:B------:R-:W-:-:S03]  /*4dc0*/  FADD R57, R57, R56 ;  /* 0x0000003839397221 */ /* 0x000fc60000000000 */
[----:B------:R-:W-:Y:S01]  /*4dd0*/  FADD R83, R83, R82 ;  /* 0x0000005253537221 */ /* 0x000fe20000000000 */
[----:B------:R-:W-:-:S03]  /*4de0*/  FADD R57, R60, R57 ;  /* 0x000000393c397221 */ /* 0x000fc60000000000 */
[----:B------:R-:W-:Y:S01]  /*4df0*/  FADD R83, R6, R83 ;  /* 0x0000005306537221 */ /* 0x000fe20000000000 */
[----:B------:R-:W-:-:S03]  /*4e00*/  FADD R57, R0, R57 ;  /* 0x0000003900397221 */ /* 0x000fc60000000000 */
[----:B------:R-:W-:Y:S02]  /*4e10*/  FADD R83, R86, R83 ;  /* 0x0000005356537221 */ /* 0x000fe40000000000 */
[----:B------:R-:W1:Y:S01]  /*4e20*/  SHFL.BFLY PT, R0, R57, 0x2, 0x1f ;  /* 0x0c401f0039007f89 */ /* 0x000e6200000e0000 */
[----:B------:R-:W-:Y:S03]  /*4e30*/  HGMMA.64x64x16.F32.BF16 R88, R52, gdesc[UR36], R88, gsb0 ;  /* 0x00e0002434587df0 */ /* 0x000fe60008001858 */
[----:B------:R-:W0:Y:S01]  /*4e40*/  SHFL.BFLY PT, R6, R83, 0x2, 0x1f ;  /* 0x0c401f0053067f89 */ /* 0x000e2200000e0000 */
[----:B-1----:R-:W-:-:S05]  /*4e50*/  FADD R0, R57, R0 ;  /* 0x0000000039007221 */ /* 0x002fca0000000000 */
[----:B------:R-:W1:Y:S01]  /*4e60*/  SHFL.BFLY PT, R9, R0, 0x1, 0x1f ;  /* 0x0c201f0000097f89 */ /* 0x000e6200000e0000 */
[----:B0-----:R-:W-:-:S05]  /*4e70*/  FADD R6, R83, R6 ;  /* 0x0000000653067221 */ /* 0x001fca0000000000 */
[----:B------:R-:W0:Y:S01]  /*4e80*/  SHFL.BFLY PT, R59, R6, 0x1, 0x1f ;  /* 0x0c201f00063b7f89 */ /* 0x000e2200000e0000 */
[----:B------:R-:W-:-:S06]  /*4e90*/  UIADD3 UR4, UR4, 0x80, URZ ;  /* 0x0000008004047890 */ /* 0x000fcc000fffe03f */
[----:B------:R-:W-:Y:S01]  /*4ea0*/  ISETP.LE.AND P0, PT, R210, UR4, PT ;  /* 0x00000004d2007c0c */ /* 0x000fe2000bf03270 */
[----:B-1----:R-:W-:Y:S01]  /*4eb0*/  FADD R9, R0, R9 ;  /* 0x0000000900097221 */ /* 0x002fe20000000000 */
[----:B------:R-:W-:Y:S01]  /*4ec0*/  MOV R0, R7 ;  /* 0x0000000700007202 */ /* 0x000fe20000000f00 */
[----:B--2---:R-:W-:Y:S02]  /*4ed0*/  IMAD R3, R162, 0x80, R3 ;  /* 0x00000080a2037824 */ /* 0x004fe400078e0203 */
[----:B---3--:R-:W-:Y:S01]  /*4ee0*/  FFMA R4, R64, R4, R9 ;  /* 0x0000000440047223 */ /* 0x008fe20000000009 */
[----:B0-----:R-:W-:Y:S01]  /*4ef0*/  FADD R59, R6, R59 ;  /* 0x0000003b063b7221 */ /* 0x001fe20000000000 */
[----:B------:R-:W-:-:S03]  /*4f00*/  IMAD.MOV.U32 R6, RZ, RZ, R61 ;  /* 0x000000ffff067224 */ /* 0x000fc600078e003d */
[----:B----4-:R-:W-:Y:S01]  /*4f10*/  FFMA R5, R8, R5, R59 ;  /* 0x0000000508057223 */ /* 0x010fe2000000003b */
[----:B------:R-:W-:Y:S01]  /*4f20*/  LEA R2, R163, R2, 0x7 ;  /* 0x00000002a3027211 */ /* 0x000fe200078e38ff */
[----:B------:R-:W-:Y:S02]  /*4f30*/  WARPGROUP.DEPBAR.LE gsb0, 0x0 ;  /* 0x00008000000079c5 */ /* 0x000fe40000010000 */
[----:B------:R-:W-:Y:S05]  /*4f40*/  @!P0 BRA `(.L_x_1) ;  /* 0xffffffcc00b08947 */ /* 0x000fea000383ffff */
.L_x_0:
[----:B------:R-:W-:Y:S01]  /*4f50*/  MOV R57, R5 ;  /* 0x0000000500397202 */ /* 0x000fe20000000f00 */
[----:B------:R-:W-:Y:S01]  /*4f60*/  FMUL R0, R119, 0.25 ;  /* 0x3e80000077007820 */ /* 0x000fe20000400000 */
[----:B-1----:R-:W-:Y:S01]  /*4f70*/  FMUL R2, R115, 0.25 ;  /* 0x3e80000073027820 */ /* 0x002fe20000400000 */
[----:B------:R-:W-:Y:S01]  /*4f80*/  FMUL R5, R114, 0.25 ;  /* 0x3e80000072057820 */ /* 0x000fe20000400000 */
[----:B------:R-:W-:Y:S01]  /*4f90*/  FSETP.GT.AND P0, PT, |R57|, 8.50705917302346158658e+37, PT ;  /* 0x7e8000003900780b */ /* 0x000fe20003f04200 */
[----:B------:R-:W-:Y:S01]  /*4fa0*/  FMUL R3, R118, 0.25 ;  /* 0x3e80000076037820 */ /* 0x000fe20000400000 */
[----:B------:R-:W0:Y:S01]  /*4fb0*/  S2R R211, SR_TID.X ;  /* 0x0000000000d37919 */ /* 0x000e220000002100 */
[----:B------:R-:W-:Y:S01]  /*4fc0*/  IMAD.MOV.U32 R59, RZ, RZ, R4 ;  /* 0x000000ffff3b7224 */ /* 0x000fe200078e0004 */
[----:B------:R-:W-:Y:S01]  /*4fd0*/  FSEL R119, R0, R119, P0 ;  /* 0x0000007700777208 */ /* 0x000fe20000000000 */
[----:B------:R-:W-:Y:S01]  /*4fe0*/  FMUL R0, R111, 0.25 ;  /* 0x3e8000006f007820 */ /* 0x000fe20000400000 */
        /* <DEDUP_REMOVED lines=16> */
[----:B------:R-:W-:Y:S01]  /*50f0*/  FSETP.GT.AND P1, PT, |R59|, 8.50705917302346158658e+37, PT ;  /* 0x7e8000003b00780b */ /* 0x000fe20003f24200 */
[----:B------:R-:W1:Y:S01]  /*5100*/  LDC R66, c[0x0][0x278] ;  /* 0x00009e00ff427b82 */ /* 0x000e620000000800 */
        /* <DEDUP_REMOVED lines=30> */
[----:B0-----:R-:W-:Y:S01]  /*52f0*/  LOP3.LUT R0, R211, 0x7, RZ, 0xc0, !PT ;  /* 0x00000007d3007812 */ /* 0x001fe200078ec0ff */
[----:B------:R-:W-:Y:S01]  /*5300*/  FMUL R6, R103, 0.25 ;  /* 0x3e80000067067820 */ /* 0x000fe20000400000 */
[----:B------:R-:W-:Y:S01]  /*5310*/  FSEL R27, R3, R104, P1 ;  /* 0x00000068031b7208 */ /* 0x000fe20000800000 */
[----:B------:R-:W-:Y:S01]  /*5320*/  FMUL R3, R96, 0.25 ;  /* 0x3e80000060037820 */ /* 0x000fe20000400000 */
[----:B------:R-:W-:Y:S01]  /*5330*/  FSEL R97, R2, R97, P1 ;  /* 0x0000006102617208 */ /* 0x000fe20000800000 */
[----:B------:R-:W-:Y:S01]  /*5340*/  FMUL R2, R89, 0.25 ;  /* 0x3e80000059027820 */ /* 0x000fe20000400000 */
[----:B------:R-:W-:Y:S01]  /*5350*/  FSEL R39, R5, R92, P1 ;  /* 0x0000005c05277208 */ /* 0x000fe20000800000 */
[----:B------:R-:W0:Y:S01]  /*5360*/  S2R R162, SR_CTAID.X ;  /* 0x0000000000a27919 */ /* 0x000e220000002500 */
[----:B------:R-:W-:Y:S01]  /*5370*/  LEA R5, R0, UR7, 0x4 ;  /* 0x0000000700057c11 */ /* 0x000fe2000f8e20ff */
[----:B------:R-:W-:Y:S01]  /*5380*/  ULDC.64 UR4, c[0x0][0x270] ;  /* 0x00009c0000047ab9 */ /* 0x000fe20000000a00 */
[----:B------:R-:W-:Y:S01]  /*5390*/  FSEL R35, R3, R96, P1 ;  /* 0x0000006003237208 */ /* 0x000fe20000800000 */
[----:B------:R-:W-:Y:S01]  /*53a0*/  FMUL R3, R88, 0.25 ;  /* 0x3e80000058037820 */ /* 0x000fe20000400000 */
[C---:B------:R-:W-:Y:S01]  /*53b0*/  LOP3.LUT R8, R211.reuse, 0x8, RZ, 0xc0, !PT ;  /* 0x00000008d3087812 */ /* 0x040fe200078ec0ff */
[--C-:B------:R-:W-:Y:S01]  /*53c0*/  IMAD R4, R0, -0x8, R5.reuse ;  /* 0xfffffff800047824 */ /* 0x100fe200078e0205 */
[----:B------:R-:W-:Y:S01]  /*53d0*/  FSEL R89, R2, R89, P1 ;  /* 0x0000005902597208 */ /* 0x000fe20000800000 */
[----:B------:R-:W-:Y:S01]  /*53e0*/  UIMAD UR4, UR6, UR4, URZ ;  /* 0x00000004060472a4 */ /* 0x000fe2000f8e023f */
[C---:B------:R-:W-:Y:S01]  /*53f0*/  SHF.L.U32 R2, R211.reuse, 0x3, RZ ;  /* 0x00000003d3027819 */ /* 0x040fe200000006ff */
[----:B------:R-:W-:Y:S01]  /*5400*/  IMAD R5, R8, 0x100, R5 ;  /* 0x0000010008057824 */ /* 0x000fe200078e0205 */
[----:B------:R-:W-:-:S02]  /*5410*/  SHF.L.U32 R0, R211, 0x2, RZ ;  /* 0x00000002d3007819 */ /* 0x000fc400000006ff */
[----:B------:R-:W-:Y:S02]  /*5420*/  LOP3.LUT R2, R2, 0x780, RZ, 0xc0, !PT ;  /* 0x0000078002027812 */ /* 0x000fe400078ec0ff */
[----:B------:R-:W-:Y:S02]  /*5430*/  FSEL R43, R3, R88, P1 ;  /* 0x00000058032b7208 */ /* 0x000fe40000800000 */
[----:B------:R-:W-:Y:S01]  /*5440*/  LOP3.LUT R3, R0, 0x1c0, RZ, 0xc0, !PT ;  /* 0x000001c000037812 */ /* 0x000fe200078ec0ff */
[C---:B------:R-:W-:Y:S01]  /*5450*/  FMUL R0, R59.reuse, 8388608 ;  /* 0x4b0000003b007820 */ /* 0x040fe20000400000 */
[----:B------:R-:W-:Y:S02]  /*5460*/  FSETP.GEU.AND P2, PT, R59, 1.175494350822287508e-38, PT ;  /* 0x008000003b00780b */ /* 0x000fe40003f4e000 */
[----:B------:R-:W-:Y:S01]  /*5470*/  IADD3 R64, R2, R5, RZ ;  /* 0x0000000502407210 */ /* 0x000fe20007ffe0ff */
[C---:B------:R-:W-:Y:S01]  /*5480*/  FMUL R2, R57.reuse, 8388608 ;  /* 0x4b00000039027820 */ /* 0x040fe20000400000 */
[----:B------:R-:W-:Y:S01]  /*5490*/  FSETP.GEU.AND P3, PT, R57, 1.175494350822287508e-38, PT ;  /* 0x008000003900780b */ /* 0x000fe20003f6e000 */
[----:B------:R-:W-:Y:S01]  /*54a0*/  IMAD.IADD R19, R3, 0x1, R4 ;  /* 0x0000000103137824 */ /* 0x000fe200078e0204 */
[----:B------:R-:W-:-:S02]  /*54b0*/  FSEL R68, R0, R59, !P2 ;  /* 0x0000003b00447208 */ /* 0x000fc40005000000 */
[----:B------:R-:W-:Y:S02]  /*54c0*/  FSEL R73, R2, R57, !P3 ;  /* 0x0000003902497208 */ /* 0x000fe40005800000 */
[----:B------:R-:W-:Y:S01]  /*54d0*/  FSEL R37, R9, R94, P0 ;  /* 0x0000005e09257208 */ /* 0x000fe20000000000 */
[----:B------:R-:W-:Y:S01]  /*54e0*/  VIADD R0, R68, 0xc0cafb0d ;  /* 0xc0cafb0d44007836 */ /* 0x000fe20000000000 */
[C---:B------:R-:W-:Y:S01]  /*54f0*/  FSETP.GEU.AND P4, PT, |R57|.reuse, 1.175494350822287508e-38, PT ;  /* 0x008000003900780b */ /* 0x040fe20003f8e200 */
[----:B------:R-:W-:Y:S01]  /*5500*/  @P0 FMUL R57, R57, 0.25 ;  /* 0x3e80000039390820 */ /* 0x000fe20000400000 */
[----:B------:R-:W-:Y:S02]  /*5510*/  SHF.R.U32.HI R9, RZ, 0x7, R211 ;  /* 0x00000007ff097819 */ /* 0x000fe400000116d3 */
[----:B------:R-:W-:Y:S02]  /*5520*/  IADD3 R4, R73, -0x3f3504f3, RZ ;  /* 0xc0cafb0d49047810 */ /* 0x000fe40007ffe0ff */
[----:B------:R-:W-:-:S02]  /*5530*/  SGXT.U32 R9, R9, 0x1 ;  /* 0x000000010909781a */ /* 0x000fc40000000000 */
[----:B------:R-:W-:Y:S02]  /*5540*/  FSEL R103, R6, R103, P0 ;  /* 0x0000006706677208 */ /* 0x000fe40000000000 */
[----:B------:R-:W-:Y:S01]  /*5550*/  LOP3.LUT R3, R0, 0xff800000, RZ, 0xc0, !PT ;  /* 0xff80000000037812 */ /* 0x000fe200078ec0ff */
[----:B-1----:R-:W-:Y:S01]  /*5560*/  IMAD R42, R9, R66, RZ ;  /* 0x00000042092a7224 */ /* 0x002fe200078e02ff */
[----:B------:R-:W-:Y:S01]  /*5570*/  LOP3.LUT R6, R4, 0xff800000, RZ, 0xc0, !PT ;  /* 0xff80000004067812 */ /* 0x000fe200078ec0ff */
[----:B------:R-:W-:Y:S01]  /*5580*/  @!P4 FMUL R57, R57, 16777216 ;  /* 0x4b8000003939c820 */ /* 0x000fe20000400000 */
[----:B------:R-:W-:Y:S01]  /*5590*/  FSEL R2, RZ, -23, P2 ;  /* 0xc1b80000ff027808 */ /* 0x000fe20001000000 */
[----:B------:R-:W-:Y:S01]  /*55a0*/  @!P4 FMUL R119, R119, 16777216 ;  /* 0x4b8000007777c820 */ /* 0x000fe20000400000 */
[-C--:B------:R-:W-:Y:S01]  /*55b0*/  I2FP.F32.S32 R5, R3.reuse ;  /* 0x0000000300057245 */ /* 0x080fe20000201400 */
[----:B------:R-:W-:Y:S01]  /*55c0*/  @!P4 FMUL R11, R11, 16777216 ;  /* 0x4b8000000b0bc820 */ /* 0x000fe20000400000 */
[----:B------:R-:W-:Y:S01]  /*55d0*/  FSEL R4, RZ, -23, P3 ;  /* 0xc1b80000ff047808 */ /* 0x000fe20001800000 */
[----:B------:R-:W-:Y:S01]  /*55e0*/  @!P4 FMUL R115, R115, 16777216 ;  /* 0x4b8000007373c820 */ /* 0x000fe20000400000 */
[----:B------:R-:W-:Y:S01]  /*55f0*/  I2FP.F32.S32 R9, R6 ;  /* 0x0000000600097245 */ /* 0x000fe20000201400 */
[----:B------:R-:W-:Y:S01]  /*5600*/  FFMA.FTZ R2, R5, 1.1920928955078125e-07, R2 ;  /* 0x3400000005027823 */ /* 0x000fe20000010002 */
[----:B------:R-:W-:Y:S01]  /*5610*/  IADD3 R3, R68, -R3, RZ ;  /* 0x8000000344037210 */ /* 0x000fe20007ffe0ff */
[----:B------:R-:W-:-:S02]  /*5620*/  IMAD.IADD R6, R73, 0x1, -R6 ;  /* 0x0000000149067824 */ /* 0x000fc400078e0a06 */
[----:B------:R-:W-:Y:S01]  /*5630*/  @!P4 FMUL R15, R15, 16777216 ;  /* 0x4b8000000f0fc820 */ /* 0x000fe20000400000 */
[----:B------:R-:W-:Y:S01]  /*5640*/  FFMA.FTZ R5, R9, 1.1920928955078125e-07, R4 ;  /* 0x3400000009057823 */ /* 0x000fe20000010004 */
[----:B------:R-:W-:Y:S01]  /*5650*/  @!P4 FMUL R111, R111, 16777216 ;  /* 0x4b8000006f6fc820 */ /* 0x000fe20000400000 */
[----:B------:R-:W1:Y:S01]  /*5660*/  MUFU.RCP R4, R57 ;  /* 0x0000003900047308 */ /* 0x000e620000001000 */
[----:B------:R-:W-:Y:S01]  /*5670*/  @!P4 FMUL R17, R17, 16777216 ;  /* 0x4b8000001111c820 */ /* 0x000fe20000400000 */
        /* <DEDUP_REMOVED lines=10> */
[----:B------:R-:W-:Y:S01]  /*5720*/  MOV R9, 0x3dc6b27f ;  /* 0x3dc6b27f00097802 */ /* 0x000fe20000000f00 */
[----:B------:R-:W-:Y:S01]  /*5730*/  FADD R3, R3, -1 ;  /* 0xbf80000003037421 */ /* 0x000fe20000000000 */
[----:B------:R-:W-:Y:S01]  /*5740*/  FADD R6, R6, -1 ;  /* 0xbf80000006067421 */ /* 0x000fe20000000000 */
[----:B------:R-:W-:-:S02]  /*5750*/  LEA.HI R0, R8, R19, RZ, 0x1f ;  /* 0x0000001308007211 */ /* 0x000fc400078ff8ff */
[----:B------:R-:W-:Y:S01]  /*5760*/  FSETP.GEU.AND P0, PT, |R59|, 1.175494350822287508e-38, PT ;  /* 0x008000003b00780b */ /* 0x000fe20003f0e200 */
[C---:B-1----:R-:W-:Y:S01]  /*5770*/  FMUL R119, R4.reuse, R119 ;  /* 0x0000007704777220 */ /* 0x042fe20000400000 */
[C---:B------:R-:W-:Y:S01]  /*5780*/  FMUL R16, R4.reuse, R11 ;  /* 0x0000000b04107220 */ /* 0x040fe20000400000 */
        /* <DEDUP_REMOVED lines=13> */
[----:B------:R-:W-:Y:S01]  /*5860*/  FMUL R41, R4, R41 ;  /* 0x0000002904297220 */ /* 0x000fe20000400000 */
[-C--:B------:R-:W-:Y:S01]  /*5870*/  FFMA.FTZ R4, R3, R9.reuse, -0.16845393180847167969 ;  /* 0xbe2c7f3003047423 */ /* 0x080fe20000010009 */
[C---:B------:R-:W-:Y:S01]  /*5880*/  FFMA.FTZ R9, R6.reuse, R9, -0.16845393180847167969 ;  /* 0xbe2c7f3006097423 */ /* 0x040fe20000010009 */
[----:B------:R-:W-:Y:S01]  /*5890*/  @P1 FMUL R59, R59, 0.25 ;  /* 0x3e8000003b3b1820 */ /* 0x000fe20000400000 */
[----:B------:R-:W-:Y:S01]  /*58a0*/  @!P0 FMUL R93, R93, 16777216 ;  /* 0x4b8000005d5d8820 */ /* 0x000fe20000400000 */
[----:B------:R-:W-:Y:S01]  /*58b0*/  @!P0 FMUL R39, R39, 16777216 ;  /* 0x4b80000027278820 */ /* 0x000fe20000400000 */
[C---:B------:R-:W-:Y:S01]  /*58c0*/  FFMA.FTZ R9, R6.reuse, R9, 0.1716887056827545166 ;  /* 0x3e2fcf2a06097423 */ /* 0x040fe20000010009 */
[----:B------:R-:W-:Y:S01]  /*58d0*/  @!P0 FMUL R59, R59, 16777216 ;  /* 0x4b8000003b3b8820 */ /* 0x000fe20000400000 */
[----:B------:R-:W-:Y:S01]  /*58e0*/  @!P0 FMUL R89, R89, 16777216 ;  /* 0x4b80000059598820 */ /* 0x000fe20000400000 */
[----:B------:R-:W-:Y:S01]  /*58f0*/  @!P0 FMUL R43, R43, 16777216 ;  /* 0x4b8000002b2b8820 */ /* 0x000fe20000400000 */
[C---:B------:R-:W-:Y:S01]  /*5900*/  FFMA.FTZ R9, R6.reuse, R9, -0.17900948226451873779 ;  /* 0xbe374e4306097423 */ /* 0x040fe20000010009 */
[----:B------:R-:W1:Y:S01]  /*5910*/  MUFU.RCP R8, R59 ;  /* 0x0000003b00087308 */ /* 0x000e620000001000 */
[----:B------:R-:W-:Y:S01]  /*5920*/  @!P0 FMUL R13, R13, 16777216 ;  /* 0x4b8000000d0d8820 */ /* 0x000fe20000400000 */
[----:B------:R-:W-:Y:S01]  /*5930*/  @!P0 FMUL R117, R117, 16777216 ;  /* 0x4b80000075758820 */ /* 0x000fe20000400000 */
[C---:B------:R-:W-:Y:S01]  /*5940*/  FFMA.FTZ R9, R6.reuse, R9, 0.20512372255325317383 ;  /* 0x3e520bf406097423 */ /* 0x040fe20000010009 */
[----:B------:R-:W-:Y:S01]  /*5950*/  @!P0 FMUL R113, R113, 16777216 ;  /* 0x4b80000071718820 */ /* 0x000fe20000400000 */
[----:B------:R-:W-:Y:S01]  /*5960*/  @!P0 FMUL R21, R21, 16777216 ;  /* 0x4b80000015158820 */ /* 0x000fe20000400000 */
[----:B------:R-:W-:Y:S01]  /*5970*/  @!P0 FMUL R109, R109, 16777216 ;  /* 0x4b8000006d6d8820 */ /* 0x000fe20000400000 */
[C---:B------:R-:W-:Y:S01]  /*5980*/  FFMA.FTZ R9, R6.reuse, R9, -0.24046532809734344482 ;  /* 0xbe763c8b06097423 */ /* 0x040fe20000010009 */
[----:B------:R-:W-:Y:S01]  /*5990*/  @!P0 FMUL R23, R23, 16777216 ;  /* 0x4b80000017178820 */ /* 0x000fe20000400000 */
[----:B------:R-:W-:Y:S01]  /*59a0*/  @!P0 FMUL R105, R105, 16777216 ;  /* 0x4b80000069698820 */ /* 0x000fe20000400000 */
[----:B------:R-:W-:Y:S01]  /*59b0*/  @!P0 FMUL R27, R27, 16777216 ;  /* 0x4b8000001b1b8820 */ /* 0x000fe20000400000 */
[C---:B------:R-:W-:Y:S01]  /*59c0*/  FFMA.FTZ R9, R6.reuse, R9, 0.28857114911079406738 ;  /* 0x3e93bf9906097423 */ /* 0x040fe20000010009 */
[----:B------:R-:W-:Y:S01]  /*59d0*/  @!P0 FMUL R101, R101, 16777216 ;  /* 0x4b80000065658820 */ /* 0x000fe20000400000 */
[----:B------:R-:W-:Y:S01]  /*59e0*/  @!P0 FMUL R31, R31, 16777216 ;  /* 0x4b8000001f1f8820 */ /* 0x000fe20000400000 */
[----:B------:R-:W-:Y:S01]  /*59f0*/  @!P0 FMUL R97, R97, 16777216 ;  /* 0x4b80000061618820 */ /* 0x000fe20000400000 */
[----:B------:R-:W-:Y:S01]  /*5a00*/  FFMA.FTZ R11, R6, R9, -0.36067417263984680176 ;  /* 0xbeb8aa49060b7423 */ /* 0x000fe20000010009 */
[----:B------:R-:W-:Y:S01]  /*5a10*/  @!P0 FMUL R35, R35, 16777216 ;  /* 0x4b80000023238820 */ /* 0x000fe20000400000 */
[C---:B-1----:R-:W-:Y:S01]  /*5a20*/  FMUL R93, R8.reuse, R93 ;  /* 0x0000005d085d7220 */ /* 0x042fe20000400000 */
[----:B------:R-:W-:Y:S01]  /*5a30*/  FMUL R39, R8, R39 ;  /* 0x0000002708277220 */ /* 0x000fe20000400000 */
[----:B------:R-:W-:Y:S01]  /*5a40*/  FFMA.FTZ R11, R6, R11, 0.48089820146560668945 ;  /* 0x3ef6384a060b7423 */ /* 0x000fe2000001000b */
[C---:B------:R-:W-:Y:S01]  /*5a50*/  FMUL R40, R8.reuse, R43 ;  /* 0x0000002b08287220 */ /* 0x040fe20000400000 */
[C---:B------:R-:W-:Y:S01]  /*5a60*/  FMUL R38, R8.reuse, R89 ;  /* 0x0000005908267220 */ /* 0x040fe20000400000 */
[----:B------:R-:W-:Y:S01]  /*5a70*/  FMUL R17, R8, R13 ;  /* 0x0000000d08117220 */ /* 0x000fe20000400000 */
[----:B------:R-:W-:Y:S01]  /*5a80*/  FFMA.FTZ R11, R6, R11, -0.72134751081466674805 ;  /* 0xbf38aa3b060b7423 */ /* 0x000fe2000001000b */
        /* <DEDUP_REMOVED lines=11> */
[C---:B------:R-:W-:Y:S01]  /*5b40*/  FMUL R13, R6.reuse, R11 ;  /* 0x0000000b060d7220 */ /* 0x040fe20000400000 */
[----:B------:R-:W-:Y:S01]  /*5b50*/  F2FP.BF16.F32.PACK_AB R8, R39, R40 ;  /* 0x000000282708723e */ /* 0x000fe200000010ff */
[----:B------:R-:W-:Y:S01]  /*5b60*/  FFMA.FTZ R4, R3, R4, 0.1716887056827545166 ;  /* 0x3e2fcf2a03047423 */ /* 0x000fe20000010004 */
[----:B------:R-:W-:Y:S01]  /*5b70*/  F2FP.BF16.F32.PACK_AB R9, R93, R38 ;  /* 0x000000265d09723e */ /* 0x000fe200000010ff */
[----:B------:R-:W-:Y:S01]  /*5b80*/  FMUL R13, R6, R13 ;  /* 0x0000000d060d7220 */ /* 0x000fe20000400000 */
[----:B------:R-:W-:Y:S01]  /*5b90*/  F2FP.BF16.F32.PACK_AB R10, R10, R41 ;  /* 0x000000290a0a723e */ /* 0x000fe200000010ff */
[----:B------:R-:W-:Y:S01]  /*5ba0*/  FFMA.FTZ R4, R3, R4, -0.17900948226451873779 ;  /* 0xbe374e4303047423 */ /* 0x000fe20000010004 */
[----:B------:R-:W-:Y:S01]  /*5bb0*/  F2FP.BF16.F32.PACK_AB R11, R95, R36 ;  /* 0x000000245f0b723e */ /* 0x000fe200000010ff */
[----:B------:R-:W-:Y:S01]  /*5bc0*/  BAR.SYNC.DEFER_BLOCKING 0x0 ;  /* 0x0000000000007b1d */ /* 0x000fe20000010000 */
[----:B------:R-:W-:Y:S01]  /*5bd0*/  LOP3.LUT R86, R211, 0xff, RZ, 0xc0, !PT ;  /* 0x000000ffd3567812 */ /* 0x000fe200078ec0ff */
[----:B------:R-:W-:Y:S01]  /*5be0*/  FFMA.FTZ R4, R3, R4, 0.20512372255325317383 ;  /* 0x3e520bf403047423 */ /* 0x000fe20000010004 */
[----:B------:R-:W-:-:S02]  /*5bf0*/  LEA R44, R66, R42, 0x1 ;  /* 0x0000002a422c7211 */ /* 0x000fc400078e08ff */
[----:B------:R-:W-:Y:S01]  /*5c00*/  LEA R86, R86, UR7, 0x4 ;  /* 0x0000000756567c11 */ /* 0x000fe2000f8e20ff */
[----:B------:R-:W-:Y:S01]  /*5c10*/  FFMA.FTZ R4, R3, R4, -0.24046532809734344482 ;  /* 0xbe763c8b03047423 */ /* 0x000fe20000010004 */
[----:B------:R-:W-:Y:S01]  /*5c20*/  F2FP.BF16.F32.PACK_AB R100, R31, R34 ;  /* 0x000000221f64723e */ /* 0x000fe200000010ff */
[C---:B------:R-:W-:Y:S01]  /*5c30*/  IMAD R45, R66.reuse, 0x2, R44 ;  /* 0x00000002422d7824 */ /* 0x040fe200078e022c */
[----:B------:R-:W-:Y:S01]  /*5c40*/  F2FP.BF16.F32.PACK_AB R101, R101, R32 ;  /* 0x000000206565723e */ /* 0x000fe200000010ff */
[----:B------:R-:W-:Y:S01]  /*5c50*/  FFMA.FTZ R4, R3, R4, 0.28857114911079406738 ;  /* 0x3e93bf9903047423 */ /* 0x000fe20000010004 */
[----:B------:R-:W-:Y:S02]  /*5c60*/  F2FP.BF16.F32.PACK_AB R102, R29, R30 ;  /* 0x0000001e1d66723e */ /* 0x000fe400000010ff */
[----:B------:R-:W-:Y:S01]  /*5c70*/  LEA R46, R66, R45, 0x1 ;  /* 0x0000002d422e7211 */ /* 0x000fe200078e08ff */
[----:B------:R-:W-:Y:S01]  /*5c80*/  FFMA.FTZ R4, R3, R4, -0.36067417263984680176 ;  /* 0xbeb8aa4903047423 */ /* 0x000fe20000010004 */
[----:B------:R-:W-:-:S02]  /*5c90*/  F2FP.BF16.F32.PACK_AB R103, R103, R28 ;  /* 0x0000001c6767723e */ /* 0x000fc400000010ff */
[----:B------:R-:W-:Y:S01]  /*5ca0*/  F2FP.BF16.F32.PACK_AB R110, R12, R25 ;  /* 0x000000190c6e723e */ /* 0x000fe200000010ff */
[C---:B------:R-:W-:Y:S02]  /*5cb0*/  IMAD R47, R66.reuse, 0x2, R46 ;  /* 0x00000002422f7824 */ /* 0x040fe400078e022e */
[----:B------:R-:W-:Y:S01]  /*5cc0*/  FFMA.FTZ R4, R3, R4, 0.48089820146560668945 ;  /* 0x3ef6384a03047423 */ /* 0x000fe20000010004 */
[----:B------:R-:W-:Y:S01]  /*5cd0*/  F2FP.BF16.F32.PACK_AB R111, R111, R14 ;  /* 0x0000000e6f6f723e */ /* 0x000fe200000010ff */
[C---:B------:R-:W-:Y:S02]  /*5ce0*/  IMAD R48, R66.reuse, 0x2, R47 ;  /* 0x0000000242307824 */ /* 0x040fe400078e022f */
[----:B------:R-:W-:Y:S01]  /*5cf0*/  FFMA.FTZ R4, R3, R4, -0.72134751081466674805 ;  /* 0xbf38aa3b03047423 */ /* 0x000fe20000010004 */
[----:B------:R-:W-:Y:S01]  /*5d00*/  STSM.16.M88.4 [R64], R8 ;  /* 0x0000000840007844 */ /* 0x000fe20000000200 */
[----:B------:R-:W-:Y:S02]  /*5d10*/  ISETP.GE.U32.AND P2, PT, R73, 0x7f800000, PT ;  /* 0x7f8000004900780c */ /* 0x000fe40003f46070 */
[----:B------:R-:W-:Y:S01]  /*5d20*/  LEA R49, R66, R48, 0x1 ;  /* 0x0000003042317211 */ /* 0x000fe200078e08ff */
[----:B------:R-:W-:Y:S01]  /*5d30*/  BAR.SYNC.DEFER_BLOCKING 0x0 ;  /* 0x0000000000007b1d */ /* 0x000fe20000010000 */
[----:B------:R-:W-:Y:S01]  /*5d40*/  FMUL R4, R3, R4 ;  /* 0x0000000403047220 */ /* 0x000fe20000400000 */
[----:B------:R-:W-:-:S02]  /*5d50*/  F2FP.BF16.F32.PACK_AB R108, R23, R26 ;  /* 0x0000001a176c723e */ /* 0x000fc400000010ff */
[C---:B------:R-:W-:Y:S02]  /*5d60*/  IMAD R50, R66.reuse, 0x2, R49 ;  /* 0x0000000242327824 */ /* 0x040fe400078e0231 */
[----:B------:R-:W-:Y:S01]  /*5d70*/  FMUL R4, R3, R4 ;  /* 0x0000000403047220 */ /* 0x000fe20000400000 */
[----:B------:R-:W-:Y:S01]  /*5d80*/  F2FP.BF16.F32.PACK_AB R109, R109, R24 ;  /* 0x000000186d6d723e */ /* 0x000fe200000010ff */
[----:B------:R-:W-:Y:S02]  /*5d90*/  IMAD R51, R66, 0x2, R50 ;  /* 0x0000000242337824 */ /* 0x000fe400078e0232 */
[----:B------:R-:W-:Y:S01]  /*5da0*/  FFMA.FTZ R3, R3, 1.4426950216293334961, R4 ;  /* 0x3fb8aa3b03037823 */ /* 0x000fe20000010004 */
[----:B------:R-:W-:Y:S01]  /*5db0*/  FFMA.FTZ R4, R6, 1.4426950216293334961, R13 ;  /* 0x3fb8aa3b06047823 */ /* 0x000fe2000001000d */
[----:B------:R-:W-:Y:S02]  /*5dc0*/  ISETP.GE.U32.AND P1, PT, R68, 0x7f800000, PT ;  /* 0x7f8000004400780c */ /* 0x000fe40003f26070 */
[----:B------:R-:W-:Y:S01]  /*5dd0*/  LEA R52, R66, R51, 0x1 ;  /* 0x0000003342347211 */ /* 0x000fe200078e08ff */
[----:B------:R-:W-:Y:S01]  /*5de0*/  FADD R60, R5, R4 ;  /* 0x00000004053c7221 */ /* 0x000fe20000000000 */
[----:B------:R-:W-:Y:S01]  /*5df0*/  @P2 MOV R4, 0x7f800000 ;  /* 0x7f80000000042802 */ /* 0x000fe20000000f00 */
[----:B------:R-:W-:Y:S01]  /*5e00*/  FADD R6, R2, R3 ;  /* 0x0000000302067221 */ /* 0x000fe20000000000 */
[----:B------:R-:W-:-:S02]  /*5e10*/  LEA R53, R66, R52, 0x1 ;  /* 0x0000003442357211 */ /* 0x000fc400078e08ff */
[----:B------:R-:W-:Y:S01]  /*5e20*/  LOP3.LUT R210, R211, 0x7f, RZ, 0xc0, !PT ;  /* 0x0000007fd3d27812 */ /* 0x000fe200078ec0ff */
[----:B------:R-:W-:Y:S01]  /*5e30*/  @P2 FFMA.FTZ R60, R73, R4, +INF ;  /* 0x7f800000493c2423 */ /* 0x000fe20000010004 */
[----:B------:R-:W-:Y:S01]  /*5e40*/  F2FP.BF16.F32.PACK_AB R116, R17, R22 ;  /* 0x000000161174723e */ /* 0x000fe200000010ff */
[----:B------:R-:W-:Y:S01]  /*5e50*/  IMAD R54, R66, 0x2, R53 ;  /* 0x0000000242367824 */ /* 0x000fe200078e0235 */
[----:B------:R-:W1:Y:S01]  /*5e60*/  LDC.64 R4, c[0x0][0x228] ;  /* 0x00008a00ff047b82 */ /* 0x000e620000000a00 */
[----:B------:R-:W2:Y:S01]  /*5e70*/  LDS.128 R8, [R86] ;  /* 0x0000000056087984 */ /* 0x000ea20000000c00 */
[----:B------:R-:W-:Y:S01]  /*5e80*/  @P1 MOV R2, 0x7f800000 ;  /* 0x7f80000000021802 */ /* 0x000fe20000000f00 */
[----:B0-----:R-:W-:Y:S01]  /*5e90*/  IMAD R162, R162, 0x80, R210 ;  /* 0x00000080a2a27824 */ /* 0x001fe200078e02d2 */
[----:B------:R-:W-:-:S04]  /*5ea0*/  LEA R55, R66, R54, 0x1 ;  /* 0x0000003642377211 */ /* 0x000fc800078e08ff */
[----:B------:R-:W-:Y:S01]  /*5eb0*/  BAR.SYNC.DEFER_BLOCKING 0x0 ;  /* 0x0000000000007b1d */ /* 0x000fe20000010000 */
[----:B------:R-:W-:Y:S01]  /*5ec0*/  F2FP.BF16.F32.PACK_AB R118, R16, R19 ;  /* 0x000000131076723e */ /* 0x000fe200000010ff */
[----:B------:R-:W-:Y:S01]  /*5ed0*/  @P1 FFMA.FTZ R6, R68, R2, +INF ;  /* 0x7f80000044061423 */ /* 0x000fe20000010002 */
[----:B------:R-:W-:Y:S01]  /*5ee0*/  IMAD R2, R162, UR5, RZ ;  /* 0x00000005a2027c24 */ /* 0x000fe2000f8e02ff */
[----:B------:R-:W-:Y:S01]  /*5ef0*/  FSETP.NEU.AND P1, PT, R73, RZ, PT ;  /* 0x000000ff4900720b */ /* 0x000fe20003f2d000 */
[----:B------:R-:W-:Y:S01]  /*5f00*/  IMAD R56, R66, 0x2, R55 ;  /* 0x0000000242387824 */ /* 0x000fe200078e0237 */
[----:B------:R-:W-:Y:S01]  /*5f10*/  F2FP.BF16.F32.PACK_AB R119, R119, R18 ;  /* 0x000000127777723e */ /* 0x000fe200000010ff */
[----:B------:R-:W-:Y:S01]  /*5f20*/  USHF.L.U32 UR5, UR4, 0x1, URZ ;  /* 0x0000000104057899 */ /* 0x000fe2000800063f */
[----:B------:R-:W-:Y:S01]  /*5f30*/  IMAD.SHL.U32 R3, R2, 0x2, RZ ;  /* 0x0000000202037824 */ /* 0x000fe200078e00ff */
[----:B------:R-:W-:Y:S01]  /*5f40*/  F2FP.BF16.F32.PACK_AB R117, R117, R20 ;  /* 0x000000147575723e */ /* 0x000fe200000010ff */
[----:B------:R-:W-:Y:S01]  /*5f50*/  IMAD R57, R66, 0x2, R56 ;  /* 0x0000000242397824 */ /* 0x000fe200078e0238 */
[----:B------:R-:W-:Y:S01]  /*5f60*/  FSETP.NEU.AND P0, PT, R68, RZ, PT ;  /* 0x000000ff4400720b */ /* 0x000fe20003f0d000 */
[----:B------:R-:W-:Y:S01]  /*5f70*/  IMAD.HI R2, R2, 0x2, RZ ;  /* 0x0000000202027827 */ /* 0x000fe200078e02ff */
[----:B------:R-:W-:-:S02]  /*5f80*/  FSEL R60, R60, -INF , P1 ;  /* 0xff8000003c3c7808 */ /* 0x000fc40000800000 */
[----:B------:R-:W-:Y:S02]  /*5f90*/  LEA R58, R66, R57, 0x1 ;  /* 0x00000039423a7211 */ /* 0x000fe400078e08ff */
[----:B------:R-:W-:Y:S02]  /*5fa0*/  FSEL R6, R6, -INF , P0 ;  /* 0xff80000006067808 */ /* 0x000fe40000000000 */
[----:B-1----:R-:W-:Y:S01]  /*5fb0*/  IADD3 R80, P2, P3, R3, UR5, R4 ;  /* 0x0000000503507c10 */ /* 0x002fe2000fb5e004 */
[----:B------:R-:W-:Y:S01]  /*5fc0*/  IMAD R59, R66, 0x2, R58 ;  /* 0x00000002423b7824 */ /* 0x000fe200078e023a */
[----:B------:R-:W-:Y:S01]  /*5fd0*/  UIMAD.WIDE UR4, UR4, 0x2, URZ ;  /* 0x00000002040478a5 */ /* 0x000fe2000f8e023f */
[----:B------:R-:W-:Y:S01]  /*5fe0*/  FFMA R6, R6, 0.69314718246459960938, R7 ;  /* 0x3f31721806067823 */ /* 0x000fe20000000007 */
[-C--:B------:R-:W-:Y:S01]  /*5ff0*/  LEA R4, P4, R44, R80.reuse, 0x1 ;  /* 0x000000502c047211 */ /* 0x080fe200078808ff */
[----:B------:R-:W-:Y:S01]  /*6000*/  STSM.16.M88.4 [R64], R100 ;  /* 0x0000006440007844 */ /* 0x000fe20000000200 */
[----:B------:R-:W-:Y:S01]  /*6010*/  LEA R62, R66, R59, 0x1 ;  /* 0x0000003b423e7211 */ /* 0x000fe200078e08ff */
[----:B------:R-:W-:Y:S01]  /*6020*/  FFMA R7, R60, 0.69314718246459960938, R61 ;  /* 0x3f3172183c077823 */ /* 0x000fe2000000003d */
[----:B------:R-:W-:Y:S01]  /*6030*/  IADD3.X R88, R2, UR5, R5, P2, P3 ;  /* 0x0000000502587c10 */ /* 0x000fe200097e6405 */
[----:B------:R-:W-:Y:S01]  /*6040*/  BAR.SYNC.DEFER_BLOCKING 0x0 ;  /* 0x0000000000007b1d */ /* 0x000fe20000010000 */
[-C--:B------:R-:W-:Y:S01]  /*6050*/  LEA R2, P2, R42, R80.reuse, 0x1 ;  /* 0x000000502a027211 */ /* 0x080fe200078408ff */
[----:B------:R-:W-:Y:S01]  /*6060*/  IMAD R63, R66, 0x2, R62 ;  /* 0x00000002423f7824 */ /* 0x000fe200078e023e */
[----:B------:R-:W-:-:S02]  /*6070*/  LEA R20, P3, R45, R80, 0x1 ;  /* 0x000000502d147211 */ /* 0x000fc400078608ff */
[----:B------:R-:W-:Y:S01]  /*6080*/  LEA.HI.X.SX32 R3, R42, R88, 0x1, P2 ;  /* 0x000000582a037211 */ /* 0x000fe200010f0eff */
[----:B------:R-:W-:Y:S01]  /*6090*/  ULDC UR4, c[0x0][0x27c] ;  /* 0x00009f0000047ab9 */ /* 0x000fe20000000800 */
[----:B------:R-:W-:Y:S01]  /*60a0*/  LEA R65, R66, R63, 0x1 ;  /* 0x0000003f42417211 */ /* 0x000fe200078e08ff */
[----:B------:R-:W-:Y:S01]  /*60b0*/  UIMAD UR4, UR6, UR4, URZ ;  /* 0x00000004060472a4 */ /* 0x000fe2000f8e023f */
[-C--:B------:R-:W-:Y:S02]  /*60c0*/  LEA R22, P6, R46, R80.reuse, 0x1 ;  /* 0x000000502e167211 */ /* 0x080fe400078c08ff */
[-C--:B------:R-:W-:Y:S01]  /*60d0*/  LEA R24, P5, R47, R80.reuse, 0x1 ;  /* 0x000000502f187211 */ /* 0x080fe200078a08ff */
[----:B------:R-:W-:Y:S01]  /*60e0*/  IMAD R67, R66, 0x2, R65 ;  /* 0x0000000242437824 */ /* 0x000fe200078e0241 */
[----:B------:R-:W-:Y:S01]  /*60f0*/  LEA R26, P2, R48, R80, 0x1 ;  /* 0x00000050301a7211 */ /* 0x000fe200078408ff */
[----:B------:R-:W-:Y:S01]  /*6100*/  USHF.L.U32 UR6, UR4, 0x2, URZ ;  /* 0x0000000204067899 */ /* 0x000fe2000800063f */
[----:B------:R-:W-:Y:S01]  /*6110*/  LEA.HI.X.SX32 R5, R44, R88, 0x1, P4 ;  /* 0x000000582c057211 */ /* 0x000fe200020f0eff */
[C---:B------:R-:W-:Y:S01]  /*6120*/  IMAD R69, R66.reuse, 0x2, R67 ;  /* 0x0000000242457824 */ /* 0x040fe200078e0243 */
[----:B------:R-:W-:Y:S01]  /*6130*/  LEA R28, P4, R49, R80, 0x1 ;  /* 0x00000050311c7211 */ /* 0x000fe200078808ff */
[----:B------:R-:W-:Y:S01]  /*6140*/  UIMAD.WIDE UR4, UR4, 0x4, URZ ;  /* 0x00000004040478a5 */ /* 0x000fe2000f8e023f */
[-C--:B------:R-:W-:Y:S01]  /*6150*/  LEA.HI.X.SX32 R21, R45, R88.reuse, 0x1, P3 ;  /* 0x000000582d157211 */ /* 0x080fe200018f0eff */
[----:B------:R-:W-:Y:S01]  /*6160*/  IMAD R71, R66, 0x2, R69 ;  /* 0x0000000242477824 */ /* 0x000fe200078e0245 */
[----:B------:R-:W-:-:S02]  /*6170*/  LEA.HI.X.SX32 R23, R46, R88, 0x1, P6 ;  /* 0x000000582e177211 */ /* 0x000fc400030f0eff */
[-C--:B------:R-:W-:Y:S01]  /*6180*/  LEA.HI.X.SX32 R25, R47, R88.reuse, 0x1, P5 ;  /* 0x000000582f197211 */ /* 0x080fe200028f0eff */
[----:B------:R-:W0:Y:S01]  /*6190*/  LDS.128 R12, [R86] ;  /* 0x00000000560c7984 */ /* 0x000e220000000c00 */
[----:B------:R-:W-:Y:S02]  /*61a0*/  LEA R73, R66, R71, 0x1 ;  /* 0x0000004742497211 */ /* 0x000fe400078e08ff */
[----:B------:R-:W-:Y:S01]  /*61b0*/  LEA.HI.X.SX32 R27, R48, R88, 0x1, P2 ;  /* 0x00000058301b7211 */ /* 0x000fe200010f0eff */
[----:B------:R-:W-:Y:S01]  /*61c0*/  BAR.SYNC.DEFER_BLOCKING 0x0 ;  /* 0x0000000000007b1d */ /* 0x000fe20000010000 */
[-C--:B------:R-:W-:Y:S01]  /*61d0*/  LEA R30, P3, R50, R80.reuse, 0x1 ;  /* 0x00000050321e7211 */ /* 0x080fe200078608ff */
[----:B------:R-:W-:Y:S01]  /*61e0*/  IMAD R75, R66, 0x2, R73 ;  /* 0x00000002424b7824 */ /* 0x000fe200078e0249 */
[-C--:B------:R-:W-:Y:S02]  /*61f0*/  LEA R32, P6, R51, R80.reuse, 0x1 ;  /* 0x0000005033207211 */ /* 0x080fe400078c08ff */
[----:B------:R-:W-:-:S02]  /*6200*/  LEA R34, P5, R52, R80, 0x1 ;  /* 0x0000005034227211 */ /* 0x000fc400078a08ff */
[C---:B------:R-:W-:Y:S02]  /*6210*/  LEA R77, R66.reuse, R75, 0x1 ;  /* 0x0000004b424d7211 */ /* 0x040fe400078e08ff */
[----:B------:R-:W-:Y:S02]  /*6220*/  LEA R36, P2, R53, R80, 0x1 ;  /* 0x0000005035247211 */ /* 0x000fe400078408ff */
[----:B------:R-:W-:Y:S02]  /*6230*/  LEA R79, R66, R77, 0x1 ;  /* 0x0000004d424f7211 */ /* 0x000fe400078e08ff */
[----:B------:R-:W-:Y:S02]  /*6240*/  LEA.HI.X.SX32 R29, R49, R88, 0x1, P4 ;  /* 0x00000058311d7211 */ /* 0x000fe400020f0eff */
[----:B------:R-:W-:Y:S01]  /*6250*/  LEA R38, P4, R54, R80, 0x1 ;  /* 0x0000005036267211 */ /* 0x000fe200078808ff */
[----:B------:R-:W-:Y:S01]  /*6260*/  IMAD R81, R66, 0x2, R79 ;  /* 0x0000000242517824 */ /* 0x000fe200078e024f */
[----:B------:R-:W-:-:S02]  /*6270*/  LEA.HI.X.SX32 R31, R50, R88, 0x1, P3 ;  /* 0x00000058321f7211 */ /* 0x000fc400018f0eff */
[-C--:B------:R-:W-:Y:S02]  /*6280*/  LEA.HI.X.SX32 R33, R51, R88.reuse, 0x1, P6 ;  /* 0x0000005833217211 */ /* 0x080fe400030f0eff */
[----:B------:R-:W-:Y:S02]  /*6290*/  LEA R82, R66, R81, 0x1 ;  /* 0x0000005142527211 */ /* 0x000fe400078e08ff */
[----:B------:R-:W-:Y:S01]  /*62a0*/  LEA.HI.X.SX32 R35, R52, R88, 0x1, P5 ;  /* 0x0000005834237211 */ /* 0x000fe200028f0eff */
[----:B------:R-:W-:Y:S01]  /*62b0*/  STSM.16.M88.4 [R64], R108 ;  /* 0x0000006c40007844 */ /* 0x000fe20000000200 */
[C---:B------:R-:W-:Y:S02]  /*62c0*/  LEA R83, R66.reuse, R82, 0x1 ;  /* 0x0000005242537211 */ /* 0x040fe400078e08ff */
[----:B------:R-:W-:Y:S01]  /*62d0*/  LEA.HI.X.SX32 R37, R53, R88, 0x1, P2 ;  /* 0x0000005835257211 */ /* 0x000fe200010f0eff */
[----:B------:R-:W-:Y:S01]  /*62e0*/  BAR.SYNC.DEFER_BLOCKING 0x0 ;  /* 0x0000000000007b1d */ /* 0x000fe20000010000 */
[-C--:B------:R-:W-:Y:S01]  /*62f0*/  LEA R40, P3, R55, R80.reuse, 0x1 ;  /* 0x0000005037287211 */ /* 0x080fe200078608ff */
[----:B------:R-:W-:Y:S01]  /*6300*/  IMAD R84, R66, 0x2, R83 ;  /* 0x0000000242547824 */ /* 0x000fe200078e0253 */
[----:B------:R-:W-:-:S02]  /*6310*/  LEA R42, P6, R56, R80, 0x1 ;  /* 0x00000050382a7211 */ /* 0x000fc400078c08ff */
[-C--:B------:R-:W-:Y:S02]  /*6320*/  LEA R44, P5, R57, R80.reuse, 0x1 ;  /* 0x00000050392c7211 */ /* 0x080fe400078a08ff */
[----:B------:R-:W-:Y:S02]  /*6330*/  LEA R46, P2, R58, R80, 0x1 ;  /* 0x000000503a2e7211 */ /* 0x000fe400078408ff */
[----:B------:R-:W-:Y:S02]  /*6340*/  LEA.HI.X.SX32 R39, R54, R88, 0x1, P4 ;  /* 0x0000005836277211 */ /* 0x000fe400020f0eff */
[----:B------:R-:W-:Y:S02]  /*6350*/  LEA R48, P4, R59, R80, 0x1 ;  /* 0x000000503b307211 */ /* 0x000fe400078808ff */
[-C--:B------:R-:W-:Y:S02]  /*6360*/  LEA.HI.X.SX32 R41, R55, R88.reuse, 0x1, P3 ;  /* 0x0000005837297211 */ /* 0x080fe400018f0eff */
[----:B------:R-:W-:-:S02]  /*6370*/  LEA.HI.X.SX32 R43, R56, R88, 0x1, P6 ;  /* 0x00000058382b7211 */ /* 0x000fc400030f0eff */
[-C--:B------:R-:W-:Y:S02]  /*6380*/  LEA.HI.X.SX32 R45, R57, R88.reuse, 0x1, P5 ;  /* 0x00000058392d7211 */ /* 0x080fe400028f0eff */
[----:B------:R-:W-:Y:S02]  /*6390*/  LEA.HI.X.SX32 R47, R58, R88, 0x1, P2 ;  /* 0x000000583a2f7211 */ /* 0x000fe400010f0eff */
[-C--:B------:R-:W-:Y:S02]  /*63a0*/  LEA R50, P3, R62, R80.reuse, 0x1 ;  /* 0x000000503e327211 */ /* 0x080fe400078608ff */
[-C--:B------:R-:W-:Y:S01]  /*63b0*/  LEA R52, P6, R63, R80.reuse, 0x1 ;  /* 0x000000503f347211 */ /* 0x080fe200078c08ff */
[----:B------:R-:W1:Y:S01]  /*63c0*/  LDS.128 R16, [R86] ;  /* 0x0000000056107984 */ /* 0x000e620000000c00 */
[----:B------:R-:W-:Y:S01]  /*63d0*/  BAR.SYNC.DEFER_BLOCKING 0x0 ;  /* 0x0000000000007b1d */ /* 0x000fe20000010000 */
[-C--:B------:R-:W-:Y:S02]  /*63e0*/  LEA R54, P5, R65, R80.reuse, 0x1 ;  /* 0x0000005041367211 */ /* 0x080fe400078a08ff */
[----:B------:R-:W-:-:S02]  /*63f0*/  LEA R56, P2, R67, R80, 0x1 ;  /* 0x0000005043387211 */ /* 0x000fc400078408ff */
[----:B------:R-:W-:Y:S02]  /*6400*/  LEA.HI.X.SX32 R49, R59, R88, 0x1, P4 ;  /* 0x000000583b317211 */ /* 0x000fe400020f0eff */
[----:B------:R-:W-:Y:S02]  /*6410*/  LEA R58, P4, R69, R80, 0x1 ;  /* 0x00000050453a7211 */ /* 0x000fe400078808ff */
[----:B------:R-:W-:Y:S02]  /*6420*/  LEA R85, R66, R84, 0x1 ;  /* 0x0000005442557211 */ /* 0x000fe400078e08ff */
[-C--:B------:R-:W-:Y:S02]  /*6430*/  LEA.HI.X.SX32 R51, R62, R88.reuse, 0x1, P3 ;  /* 0x000000583e337211 */ /* 0x080fe400018f0eff */
[-C--:B------:R-:W-:Y:S02]  /*6440*/  LEA.HI.X.SX32 R53, R63, R88.reuse, 0x1, P6 ;  /* 0x000000583f357211 */ /* 0x080fe400030f0eff */
[----:B------:R-:W-:-:S02]  /*6450*/  LEA.HI.X.SX32 R55, R65, R88, 0x1, P5 ;  /* 0x0000005841377211 */ /* 0x000fc400028f0eff */
[----:B------:R-:W-:Y:S02]  /*6460*/  LEA.HI.X.SX32 R57, R67, R88, 0x1, P2 ;  /* 0x0000005843397211 */ /* 0x000fe400010f0eff */
[-C--:B------:R-:W-:Y:S02]  /*6470*/  LEA R62, P3, R71, R80.reuse, 0x1 ;  /* 0x00000050473e7211 */ /* 0x080fe400078608ff */
[-C--:B------:R-:W-:Y:S02]  /*6480*/  LEA R66, P5, R75, R80.reuse, 0x1 ;  /* 0x000000504b427211 */ /* 0x080fe400078a08ff */
[----:B------:R-:W-:Y:S01]  /*6490*/  LEA R68, P2, R77, R80, 0x1 ;  /* 0x000000504d447211 */ /* 0x000fe200078408ff */
[----:B------:R3:W-:Y:S01]  /*64a0*/  STSM.16.M88.4 [R64], R116 ;  /* 0x0000007440007844 */ /* 0x0007e20000000200 */
[----:B------:R-:W-:Y:S01]  /*64b0*/  LEA.HI.X.SX32 R59, R69, R88, 0x1, P4 ;  /* 0x00000058453b7211 */ /* 0x000fe200020f0eff */
[----:B------:R-:W-:Y:S01]  /*64c0*/  BAR.SYNC.DEFER_BLOCKING 0x0 ;  /* 0x0000000000007b1d */ /* 0x000fe20000010000 */
[----:B------:R-:W-:-:S02]  /*64d0*/  LEA R70, P4, R79, R80, 0x1 ;  /* 0x000000504f467211 */ /* 0x000fc400078808ff */
[-C--:B------:R-:W-:Y:S02]  /*64e0*/  LEA.HI.X.SX32 R63, R71, R88.reuse, 0x1, P3 ;  /* 0x00000058473f7211 */ /* 0x080fe400018f0eff */
[-C--:B------:R-:W-:Y:S02]  /*64f0*/  LEA.HI.X.SX32 R67, R75, R88.reuse, 0x1, P5 ;  /* 0x000000584b437211 */ /* 0x080fe400028f0eff */
[----:B------:R-:W-:Y:S02]  /*6500*/  LEA.HI.X.SX32 R69, R77, R88, 0x1, P2 ;  /* 0x000000584d457211 */ /* 0x000fe400010f0eff */
[-C--:B------:R-:W-:Y:S02]  /*6510*/  LEA R72, P3, R81, R80.reuse, 0x1 ;  /* 0x0000005051487211 */ /* 0x080fe400078608ff */
[-C--:B------:R-:W-:Y:S02]  /*6520*/  LEA R76, P5, R83, R80.reuse, 0x1 ;  /* 0x00000050534c7211 */ /* 0x080fe400078a08ff */
[----:B---3--:R-:W-:-:S02]  /*6530*/  LEA R64, P6, R73, R80, 0x1 ;  /* 0x0000005049407211 */ /* 0x008fc400078c08ff */
[----:B------:R-:W-:Y:S02]  /*6540*/  LEA R78, P2, R84, R80, 0x1 ;  /* 0x00000050544e7211 */ /* 0x000fe400078408ff */
[----:B------:R-:W-:Y:S02]  /*6550*/  LEA.HI.X.SX32 R65, R73, R88, 0x1, P6 ;  /* 0x0000005849417211 */ /* 0x000fe400030f0eff */
[----:B------:R-:W-:Y:S02]  /*6560*/  LEA R74, P6, R82, R80, 0x1 ;  /* 0x00000050524a7211 */ /* 0x000fe400078c08ff */
[----:B------:R-:W-:Y:S02]  /*6570*/  LEA.HI.X.SX32 R71, R79, R88, 0x1, P4 ;  /* 0x000000584f477211 */ /* 0x000fe400020f0eff */
[----:B------:R-:W-:Y:S01]  /*6580*/  LEA R80, P4, R85, R80, 0x1 ;  /* 0x0000005055507211 */ /* 0x000fe200078808ff */
[----:B--2---:R2:W-:Y:S01]  /*6590*/  STG.E.U16 desc[UR24][R2.64], R8 ;  /* 0x0000000802007986 */ /* 0x0045e2000c101518 */
[----:B------:R-:W-:-:S02]  /*65a0*/  LEA.HI.X.SX32 R73, R81, R88, 0x1, P3 ;  /* 0x0000005851497211 */ /* 0x000fc400018f0eff */
[-C--:B------:R-:W-:Y:S01]  /*65b0*/  LEA.HI.X.SX32 R79, R84, R88.reuse, 0x1, P2 ;  /* 0x00000058544f7211 */ /* 0x080fe200010f0eff */
[----:B------:R3:W-:Y:S01]  /*65c0*/  STG.E.U16 desc[UR24][R4.64], R9 ;  /* 0x0000000904007986 */ /* 0x0007e2000c101518 */
[-C--:B------:R-:W-:Y:S02]  /*65d0*/  LEA.HI.X.SX32 R81, R85, R88.reuse, 0x1, P4 ;  /* 0x0000005855517211 */ /* 0x080fe400020f0eff */
[-C--:B------:R-:W-:Y:S01]  /*65e0*/  LEA.HI.X.SX32 R75, R82, R88.reuse, 0x1, P6 ;  /* 0x00000058524b7211 */ /* 0x080fe200030f0eff */
[----:B------:R-:W4:Y:S01]  /*65f0*/  LDS.128 R84, [R86] ;  /* 0x0000000056547984 */ /* 0x000f220000000c00 */
[----:B------:R-:W-:Y:S02]  /*6600*/  PRMT R82, R11, 0x7632, R82 ;  /* 0x000076320b527816 */ /* 0x000fe40000000052 */
[----:B------:R-:W-:Y:S01]  /*6610*/  LEA.HI.X.SX32 R77, R83, R88, 0x1, P5 ;  /* 0x00000058534d7211 */ /* 0x000fe200028f0eff */
[----:B------:R1:W-:Y:S01]  /*6620*/  STG.E.U16 desc[UR24][R20.64], R10 ;  /* 0x0000000a14007986 */ /* 0x0003e2000c101518 */
[----:B--2---:R-:W-:-:S02]  /*6630*/  PRMT R3, R8, 0x7632, R3 ;  /* 0x0000763208037816 */ /* 0x004fc40000000003 */
[----:B0-----:R-:W-:Y:S01]  /*6640*/  PRMT R2, R13, 0x7632, R2 ;  /* 0x000076320d027816 */ /* 0x001fe20000000002 */
[----:B------:R0:W-:Y:S01]  /*6650*/  STG.E.U16 desc[UR24][R22.64], R11 ;  /* 0x0000000b16007986 */ /* 0x0001e2000c101518 */
[----:B---3--:R-:W-:Y:S01]  /*6660*/  PRMT R5, R9, 0x7632, R5 ;  /* 0x0000763209057816 */ /* 0x008fe20000000005 */
[----:B------:R-:W-:Y:S01]  /*6670*/  IMAD.HI R4, R162, 0x4, RZ ;  /* 0x00000004a2047827 */ /* 0x000fe200078e02ff */
[----:B------:R-:W2:Y:S01]  /*6680*/  LDC.64 R8, c[0x0][0x230] ;  /* 0x00008c00ff087b82 */ /* 0x000ea20000000a00 */
[----:B------:R3:W-:Y:S01]  /*6690*/  STG.E.U16 desc[UR24][R24.64], R3 ;  /* 0x0000000318007986 */ /* 0x0007e2000c101518 */
[----:B------:R-:W-:Y:S02]  /*66a0*/  LOP3.LUT P2, RZ, R211, 0x80, RZ, 0xc0, !PT ;  /* 0x00000080d3ff7812 */ /* 0x000fe4000784c0ff */
[----:B-1----:R-:W-:Y:S01]  /*66b0*/  PRMT R21, R10, 0x7632, R21 ;  /* 0x000076320a157816 */ /* 0x002fe20000000015 */
[----:B------:R-:W-:Y:S01]  /*66c0*/  STG.E.U16 desc[UR24][R26.64], R5 ;  /* 0x000000051a007986 */ /* 0x000fe2000c101518 */
[----:B------:R-:W-:-:S02]  /*66d0*/  PRMT R20, R12, 0x7632, R20 ;  /* 0x000076320c147816 */ /* 0x000fc40000000014 */
[----:B0-----:R-:W-:Y:S01]  /*66e0*/  PRMT R22, R14, 0x7632, R22 ;  /* 0x000076320e167816 */ /* 0x001fe20000000016 */
[----:B------:R0:W-:Y:S01]  /*66f0*/  STG.E.U16 desc[UR24][R28.64], R21 ;  /* 0x000000151c007986 */ /* 0x0001e2000c101518 */
[----:B------:R-:W-:Y:S02]  /*6700*/  PRMT R23, R15, 0x7632, R23 ;  /* 0x000076320f177816 */ /* 0x000fe40000000017 */
[----:B---3--:R-:W-:Y:S01]  /*6710*/  SHF.L.U32 R3, R162, 0x2, RZ ;  /* 0x00000002a2037819 */ /* 0x008fe200000006ff */
[----:B------:R1:W-:Y:S04]  /*6720*/  STG.E.U16 desc[UR24][R30.64], R82 ;  /* 0x000000521e007986 */ /* 0x0003e8000c101518 */
[----:B------:R3:W-:Y:S04]  /*6730*/  STG.E.U16 desc[UR24][R32.64], R12 ;  /* 0x0000000c20007986 */ /* 0x0007e8000c101518 */
[----:B------:R-:W-:Y:S01]  /*6740*/  STG.E.U16 desc[UR24][R34.64], R13 ;  /* 0x0000000d22007986 */ /* 0x000fe2000c101518 */
[----:B0-----:R-:W-:-:S02]  /*6750*/  PRMT R28, R16, 0x7632, R28 ;  /* 0x00007632101c7816 */ /* 0x001fc4000000001c */
[----:B------:R-:W-:Y:S01]  /*6760*/  PRMT R29, R17, 0x7632, R29 ;  /* 0x00007632111d7816 */ /* 0x000fe2000000001d */
[----:B------:R4:W-:Y:S01]  /*6770*/  STG.E.U16 desc[UR24][R36.64], R14 ;  /* 0x0000000e24007986 */ /* 0x0009e2000c101518 */
[----:B-1----:R-:W-:-:S03]  /*6780*/  PRMT R31, R18, 0x7632, R31 ;  /* 0x00007632121f7816 */ /* 0x002fc6000000001f */
[----:B------:R0:W-:Y:S01]  /*6790*/  STG.E.U16 desc[UR24][R38.64], R15 ;  /* 0x0000000f26007986 */ /* 0x0001e2000c101518 */
[----:B---3--:R-:W-:-:S03]  /*67a0*/  PRMT R32, R19, 0x7632, R32 ;  /* 0x0000763213207816 */ /* 0x008fc60000000020 */
[----:B------:R1:W-:Y:S04]  /*67b0*/  STG.E.U16 desc[UR24][R40.64], R20 ;  /* 0x0000001428007986 */ /* 0x0003e8000c101518 */
[----:B------:R3:W-:Y:S01]  /*67c0*/  STG.E.U16 desc[UR24][R42.64], R2 ;  /* 0x000000022a007986 */ /* 0x0007e2000c101518 */
[----:B----4-:R-:W-:-:S03]  /*67d0*/  PRMT R37, R84, 0x7632, R37 ;  /* 0x0000763254257816 */ /* 0x010fc60000000025 */
[----:B------:R4:W-:Y:S01]  /*67e0*/  STG.E.U16 desc[UR24][R44.64], R22 ;  /* 0x000000162c007986 */ /* 0x0009e2000c101518 */
[----:B0-----:R-:W-:Y:S02]  /*67f0*/  PRMT R38, R85, 0x7632, R38 ;  /* 0x0000763255267816 */ /* 0x001fe40000000026 */
[----:B------:R-:W-:Y:S01]  /*6800*/  PRMT R39, R86, 0x7632, R39 ;  /* 0x0000763256277816 */ /* 0x000fe20000000027 */
[----:B------:R4:W-:Y:S01]  /*6810*/  STG.E.U16 desc[UR24][R46.64], R23 ;  /* 0x000000172e007986 */ /* 0x0009e2000c101518 */
[----:B-1----:R-:W-:-:S03]  /*6820*/  PRMT R40, R87, 0x7632, R40 ;  /* 0x0000763257287816 */ /* 0x002fc60000000028 */
[----:B------:R4:W-:Y:S01]  /*6830*/  STG.E.U16 desc[UR24][R48.64], R16 ;  /* 0x0000001030007986 */ /* 0x0009e2000c101518 */
[----:B---3--:R-:W-:-:S03]  /*6840*/  IMAD.SHL.U32 R2, R211, 0x2, RZ ;  /* 0x00000002d3027824 */ /* 0x008fc600078e00ff */
[----:B------:R4:W-:Y:S02]  /*6850*/  STG.E.U16 desc[UR24][R50.64], R17 ;  /* 0x0000001132007986 */ /* 0x0009e4000c101518 */
[----:B------:R-:W-:Y:S02]  /*6860*/  LOP3.LUT R5, R2, 0x1f8, RZ, 0xc0, !PT ;  /* 0x000001f802057812 */ /* 0x000fe400078ec0ff */
[----:B------:R4:W-:Y:S01]  /*6870*/  STG.E.U16 desc[UR24][R52.64], R18 ;  /* 0x0000001234007986 */ /* 0x0009e2000c101518 */
[----:B--2---:R-:W-:-:S03]  /*6880*/  IADD3 R2, P0, P1, R3, UR6, R8 ;  /* 0x0000000603027c10 */ /* 0x004fc6000f91e008 */
[----:B------:R4:W-:Y:S01]  /*6890*/  STG.E.U16 desc[UR24][R54.64], R19 ;  /* 0x0000001336007986 */ /* 0x0009e2000c101518 */
[----:B------:R-:W-:-:S03]  /*68a0*/  IADD3.X R3, R4, UR5, R9, P0, P1 ;  /* 0x0000000504037c10 */ /* 0x000fc600087e2409 */
[----:B------:R4:W-:Y:S04]  /*68b0*/  STG.E.U16 desc[UR24][R56.64], R28 ;  /* 0x0000001c38007986 */ /* 0x0009e8000c101518 */
        /* <DEDUP_REMOVED lines=10> */
[----:B------:R4:W-:Y:S01]  /*6960*/  STG.E.U16 desc[UR24][R80.64], R40 ;  /* 0x0000002850007986 */ /* 0x0009e2000c101518 */
[----:B------:R-:W-:Y:S06]  /*6970*/  BAR.SYNC.DEFER_BLOCKING 0x0 ;  /* 0x0000000000007b1d */ /* 0x000fec0000010000 */
[----:B------:R4:W-:Y:S02]  /*6980*/  STS.64 [R5+UR7], R6 ;  /* 0x0000000605007988 */ /* 0x0009e40008000a07 */
[----:B------:R-:W-:Y:S06]  /*6990*/  BAR.SYNC.DEFER_BLOCKING 0x0 ;  /* 0x0000000000007b1d */ /* 0x000fec0000010000 */
[----:B------:R-:W-:Y:S05]  /*69a0*/  @P2 EXIT ;  /* 0x000000000000294d */ /* 0x000fea0003800000 */
[----:B----4-:R-:W0:Y:S04]  /*69b0*/  LDS R5, [R0] ;  /* 0x0000000000057984 */ /* 0x010e280000000800 */
[----:B0-----:R-:W-:Y:S01]  /*69c0*/  STG.E desc[UR24][R2.64], R5 ;  /* 0x0000000502007986 */ /* 0x001fe2000c101918 */
[----:B------:R-:W-:Y:S05]  /*69d0*/  EXIT ;  /* 0x000000000000794d */ /* 0x000fea0003800000 */
.L_x_2:
[----:B------:R-:W-:-:S00]  /*69e0*/  BRA `(.L_x_2) ;  /* 0xfffffffc00fc7947 */ /* 0x000fc0000383ffff */
[----:B------:R-:W-:-:S00]  /*69f0*/  NOP ;  /* 0x0000000000007918 */ /* 0x000fc00000000000 */
        /* <DEDUP_REMOVED lines=8> */
.L_x_3:


//--------------------- .nv.global.init           --------------------------
	.section	.nv.global.init,"aw",@progbits
.nv.global.init:
	.type		_$_str,@object
	.size		_$_str,(.L_0 - _$_str)
_$_str:
        /*0000*/ 	.byte	0x5f, 0x5f, 0x43, 0x55, 0x44, 0x41, 0x5f, 0x46, 0x54, 0x5a, 0x00
.L_0:


//--------------------- .nv.shared.attn_fwd       --------------------------
	.section	.nv.shared.attn_fwd,"aw",@nobits
	.sectionflags	@""
	.align	16
	.zero		1024


//--------------------- .nv.shared.reserved.0     --------------------------
	.section	.nv.shared.reserved.0,"aw",@nobits
	.weak		__nv_reservedSMEM_offset_0_alias
	.size		__nv_reservedSMEM_offset_0_alias, 0, 0
	.other		__nv_reservedSMEM_offset_0_alias,@"STO_CUDA_RESERVED_SHARED STV_DEFAULT"
__nv_reservedSMEM_offset_0_alias:
	.zero		0


//--------------------- .nv.constant0.attn_fwd    --------------------------
	.section	.nv.constant0.attn_fwd,"a",@progbits
	.sectionflags	@""
	.align	4
.nv.constant0.attn_fwd:
	.zero		664


//--------------------- SYMBOLS --------------------------

	.type		.nv.reservedSmem.offset0,@object
	.size		.nv.reservedSmem.offset0,0x4
